	.target	sm_90a

	.elftype	@"ET_EXEC"


//--------------------- .note.nv.tkinfo           --------------------------
	.section	.note.nv.tkinfo,"",@"SHT_NOTE"
	.sectionflags	@"SHF_NOTE_NV_TKINFO"
	.tkinfo
        /*0018*/ 	.word	0x00000002
        /*0030*/ 	.string	""
        /*0030*/ 	.string	"ptxas"
        /*0030*/ 	.string	"Cuda compilation tools, release 13.0, V13.0.88"
        /*0030*/ 	.string	"Build cuda_13.0.r13.0/compiler.36424714_0"
        /*0030*/ 	.string	"-arch sm_90a -m 64 "



//--------------------- .note.nv.cuinfo           --------------------------
	.section	.note.nv.cuinfo,"",@"SHT_NOTE"
	.sectionflags	@"SHF_NOTE_NV_CUINFO"
        /*0018*/ 	.short	0x0002
        /*001a*/ 	.short	0x005a
        /*001c*/ 	.short	0x0082
	.zero		2


//--------------------- .nv.info                  --------------------------
	.section	.nv.info,"",@"SHT_CUDA_INFO"
	.align	4


	//----- nvinfo : EIATTR_REGCOUNT
	.align		4
        /*0000*/ 	.byte	0x04, 0x2f
        /*0002*/ 	.short	(.L_15 - .L_14)
	.align		4
.L_14:
        /*0004*/ 	.word	index@(_ZN7cutlass13device_kernelINS_4gemm6kernel13GemmUniversalIN4cute5tupleIJiiiiEEENS1_10collective13CollectiveMmaINS1_34MainloopSm90TmaGmmaWarpSpecializedILi18ENS5_IJNS4_1CILi1EEESB_SB_EEENS1_35KernelTmaWarpSpecializedCooperativeEEENS5_IJNSA_ILi128EEENSA_ILi64EEENSA_ILi32EEEEEENS_6half_tENS5_IJlSB_lEEESJ_NS5_IJSB_llEEENS4_8TiledMMAINS4_8MMA_AtomIJNS4_4SM904GMMA25MMA_64x64x16_F32F16F16_SSILNSP_5MajorE0ELSR_1ELNSP_7ScaleInE1ELSS_1EEEEEENS4_6LayoutINS5_IJNSA_ILi2EEESB_SB_EEENS5_IJSB_NSA_ILi0EEESY_EEEEENS5_IJNS4_10UnderscoreES11_S11_EEEEENS4_13SM90_TMA_LOADENS4_14ComposedLayoutINS4_7SwizzleILi2ELi4ELi3EEENS4_18smem_ptr_flag_bitsILi16EEENSV_INS5_IJNSA_ILi8EEESH_EEENS5_IJSH_SB_EEEEEEEvNS4_8identityES14_NS15_INS16_ILi3ELi4ELi3EEES19_NSV_INS5_IJSG_S1A_EEENS5_IJSB_SG_EEEEEEEvS1F_EENS_8epilogue10collective6detail29Sm90TmaWarpSpecializedAdapterINS1N_15DefaultEpilogueISJ_SK_SK_NS1M_6thread17LinearCombinationISJ_Li1EffLNS1R_9ScaleType4KindE0ELNS_15FloatRoundStyleE2ESJ_EENS1_15EpilogueDefaultEEEEEvvEEEEvNT_6ParamsE)
        /*0008*/ 	.word	0x000000a8


	//----- nvinfo : EIATTR_FRAME_SIZE
	.align		4
.L_15:
        /*000c*/ 	.byte	0x04, 0x11
        /*000e*/ 	.short	(.L_17 - .L_16)
	.align		4
.L_16:
        /*0010*/ 	.word	index@(_ZN7cutlass13device_kernelINS_4gemm6kernel13GemmUniversalIN4cute5tupleIJiiiiEEENS1_10collective13CollectiveMmaINS1_34MainloopSm90TmaGmmaWarpSpecializedILi18ENS5_IJNS4_1CILi1EEESB_SB_EEENS1_35KernelTmaWarpSpecializedCooperativeEEENS5_IJNSA_ILi128EEENSA_ILi64EEENSA_ILi32EEEEEENS_6half_tENS5_IJlSB_lEEESJ_NS5_IJSB_llEEENS4_8TiledMMAINS4_8MMA_AtomIJNS4_4SM904GMMA25MMA_64x64x16_F32F16F16_SSILNSP_5MajorE0ELSR_1ELNSP_7ScaleInE1ELSS_1EEEEEENS4_6LayoutINS5_IJNSA_ILi2EEESB_SB_EEENS5_IJSB_NSA_ILi0EEESY_EEEEENS5_IJNS4_10UnderscoreES11_S11_EEEEENS4_13SM90_TMA_LOADENS4_14ComposedLayoutINS4_7SwizzleILi2ELi4ELi3EEENS4_18smem_ptr_flag_bitsILi16EEENSV_INS5_IJNSA_ILi8EEESH_EEENS5_IJSH_SB_EEEEEEEvNS4_8identityES14_NS15_INS16_ILi3ELi4ELi3EEES19_NSV_INS5_IJSG_S1A_EEENS5_IJSB_SG_EEEEEEEvS1F_EENS_8epilogue10collective6detail29Sm90TmaWarpSpecializedAdapterINS1N_15DefaultEpilogueISJ_SK_SK_NS1M_6thread17LinearCombinationISJ_Li1EffLNS1R_9ScaleType4KindE0ELNS_15FloatRoundStyleE2ESJ_EENS1_15EpilogueDefaultEEEEEvvEEEEvNT_6ParamsE)
        /*0014*/ 	.word	0x00000000


	//----- nvinfo : EIATTR_MIN_STACK_SIZE
	.align		4
.L_17:
        /*0018*/ 	.byte	0x04, 0x12
        /*001a*/ 	.short	(.L_19 - .L_18)
	.align		4
.L_18:
        /*001c*/ 	.word	index@(_ZN7cutlass13device_kernelINS_4gemm6kernel13GemmUniversalIN4cute5tupleIJiiiiEEENS1_10collective13CollectiveMmaINS1_34MainloopSm90TmaGmmaWarpSpecializedILi18ENS5_IJNS4_1CILi1EEESB_SB_EEENS1_35KernelTmaWarpSpecializedCooperativeEEENS5_IJNSA_ILi128EEENSA_ILi64EEENSA_ILi32EEEEEENS_6half_tENS5_IJlSB_lEEESJ_NS5_IJSB_llEEENS4_8TiledMMAINS4_8MMA_AtomIJNS4_4SM904GMMA25MMA_64x64x16_F32F16F16_SSILNSP_5MajorE0ELSR_1ELNSP_7ScaleInE1ELSS_1EEEEEENS4_6LayoutINS5_IJNSA_ILi2EEESB_SB_EEENS5_IJSB_NSA_ILi0EEESY_EEEEENS5_IJNS4_10UnderscoreES11_S11_EEEEENS4_13SM90_TMA_LOADENS4_14ComposedLayoutINS4_7SwizzleILi2ELi4ELi3EEENS4_18smem_ptr_flag_bitsILi16EEENSV_INS5_IJNSA_ILi8EEESH_EEENS5_IJSH_SB_EEEEEEEvNS4_8identityES14_NS15_INS16_ILi3ELi4ELi3EEES19_NSV_INS5_IJSG_S1A_EEENS5_IJSB_SG_EEEEEEEvS1F_EENS_8epilogue10collective6detail29Sm90TmaWarpSpecializedAdapterINS1N_15DefaultEpilogueISJ_SK_SK_NS1M_6thread17LinearCombinationISJ_Li1EffLNS1R_9ScaleType4KindE0ELNS_15FloatRoundStyleE2ESJ_EENS1_15EpilogueDefaultEEEEEvvEEEEvNT_6ParamsE)
        /*0020*/ 	.word	0x00000000
.L_19:


//--------------------- .nv.compat                --------------------------
	.section	.nv.compat,"",@"SHT_CUDA_COMPAT_INFO"
	.align	4
        /*0000*/ 	.byte	0x02, 0x09, 0x01, 0x00, 0x02, 0x02, 0x04, 0x00, 0x02, 0x05, 0x05, 0x00, 0x03, 0x07, 0x01, 0x01
        /*0010*/ 	.byte	0x02, 0x03, 0x01, 0x00, 0x02, 0x06, 0x01, 0x00, 0x04, 0x0b, 0x08, 0x00, 0x00, 0x00, 0x00, 0x00
        /*0020*/ 	.byte	0x00, 0x00, 0x00, 0x00


//--------------------- .nv.info._ZN7cutlass13device_kernelINS_4gemm6kernel13GemmUniversalIN4cute5tupleIJiiiiEEENS1_10collective13CollectiveMmaINS1_34MainloopSm90TmaGmmaWarpSpecializedILi18ENS5_IJNS4_1CILi1EEESB_SB_EEENS1_35KernelTmaWarpSpecializedCooperativeEEENS5_IJNSA_ILi128EEENSA_ILi64EEENSA_ILi32EEEEEENS_6half_tENS5_IJlSB_lEEESJ_NS5_IJSB_llEEENS4_8TiledMMAINS4_8MMA_AtomIJNS4_4SM904GMMA25MMA_64x64x16_F32F16F16_SSILNSP_5MajorE0ELSR_1ELNSP_7ScaleInE1ELSS_1EEEEEENS4_6LayoutINS5_IJNSA_ILi2EEESB_SB_EEENS5_IJSB_NSA_ILi0EEESY_EEEEENS5_IJNS4_10UnderscoreES11_S11_EEEEENS4_13SM90_TMA_LOADENS4_14ComposedLayoutINS4_7SwizzleILi2ELi4ELi3EEENS4_18smem_ptr_flag_bitsILi16EEENSV_INS5_IJNSA_ILi8EEESH_EEENS5_IJSH_SB_EEEEEEEvNS4_8identityES14_NS15_INS16_ILi3ELi4ELi3EEES19_NSV_INS5_IJSG_S1A_EEENS5_IJSB_SG_EEEEEEEvS1F_EENS_8epilogue10collective6detail29Sm90TmaWarpSpecializedAdapterINS1N_15DefaultEpilogueISJ_SK_SK_NS1M_6thread17LinearCombinationISJ_Li1EffLNS1R_9ScaleType4KindE0ELNS_15FloatRoundStyleE2ESJ_EENS1_15EpilogueDefaultEEEEEvvEEEEvNT_6ParamsE --------------------------
	.section	.nv.info._ZN7cutlass13device_kernelINS_4gemm6kernel13GemmUniversalIN4cute5tupleIJiiiiEEENS1_10collective13CollectiveMmaINS1_34MainloopSm90TmaGmmaWarpSpecializedILi18ENS5_IJNS4_1CILi1EEESB_SB_EEENS1_35KernelTmaWarpSpecializedCooperativeEEENS5_IJNSA_ILi128EEENSA_ILi64EEENSA_ILi32EEEEEENS_6half_tENS5_IJlSB_lEEESJ_NS5_IJSB_llEEENS4_8TiledMMAINS4_8MMA_AtomIJNS4_4SM904GMMA25MMA_64x64x16_F32F16F16_SSILNSP_5MajorE0ELSR_1ELNSP_7ScaleInE1ELSS_1EEEEEENS4_6LayoutINS5_IJNSA_ILi2EEESB_SB_EEENS5_IJSB_NSA_ILi0EEESY_EEEEENS5_IJNS4_10UnderscoreES11_S11_EEEEENS4_13SM90_TMA_LOADENS4_14ComposedLayoutINS4_7SwizzleILi2ELi4ELi3EEENS4_18smem_ptr_flag_bitsILi16EEENSV_INS5_IJNSA_ILi8EEESH_EEENS5_IJSH_SB_EEEEEEEvNS4_8identityES14_NS15_INS16_ILi3ELi4ELi3EEES19_NSV_INS5_IJSG_S1A_EEENS5_IJSB_SG_EEEEEEEvS1F_EENS_8epilogue10collective6detail29Sm90TmaWarpSpecializedAdapterINS1N_15DefaultEpilogueISJ_SK_SK_NS1M_6thread17LinearCombinationISJ_Li1EffLNS1R_9ScaleType4KindE0ELNS_15FloatRoundStyleE2ESJ_EENS1_15EpilogueDefaultEEEEEvvEEEEvNT_6ParamsE,"",@"SHT_CUDA_INFO"
	.sectionflags	@""
	.align	4


	//----- nvinfo : EIATTR_CUDA_API_VERSION
	.align		4
        /*0000*/ 	.byte	0x04, 0x37
        /*0002*/ 	.short	(.L_21 - .L_20)
.L_20:
        /*0004*/ 	.word	0x00000082


	//----- nvinfo : EIATTR_KPARAM_INFO
	.align		4
.L_21:
        /*0008*/ 	.byte	0x04, 0x17
        /*000a*/ 	.short	(.L_23 - .L_22)
.L_22:
        /*000c*/ 	.word	0x00000000
        /*0010*/ 	.short	0x0000
        /*0012*/ 	.short	0x0070
        /*0014*/ 	.byte	0x00, 0xf0, 0x01, 0x10


	//----- nvinfo : EIATTR_SPARSE_MMA_MASK
	.align		4
.L_23:
        /*0018*/ 	.byte	0x03, 0x50
        /*001a*/ 	.short	0x0000


	//----- nvinfo : EIATTR_MAXREG_COUNT
	.align		4
        /*001c*/ 	.byte	0x03, 0x1b
        /*001e*/ 	.short	0x00a8


	//----- nvinfo : EIATTR_NUM_BARRIERS
	.align		4
        /*0020*/ 	.byte	0x02, 0x4c
        /*0022*/ 	.byte	0x01
	.zero		1


	//----- nvinfo : EIATTR_EXTERNS
	.align		4
        /*0024*/ 	.byte	0x04, 0x0f
        /*0026*/ 	.short	(.L_25 - .L_24)


	//   ....[0]....
	.align		4
.L_24:
        /*0028*/ 	.word	index@(__assertfail)


	//----- nvinfo : EIATTR_MERCURY_ISA_VERSION
	.align		4
.L_25:
        /*002c*/ 	.byte	0x03, 0x5f
        /*002e*/ 	.short	0x0101


	//----- nvinfo : EIATTR_INT_WARP_WIDE_INSTR_OFFSETS
	.align		4
        /*0030*/ 	.byte	0x04, 0x31
        /*0032*/ 	.short	(.L_27 - .L_26)


	//   ....[0]....
.L_26:
        /*0034*/ 	.word	0x000005a0


	//   ....[1]....
        /*0038*/ 	.word	0x000005d0


	//   ....[2]....
        /*003c*/ 	.word	0x000006b0


	//----- nvinfo : EIATTR_COOP_GROUP_MASK_REGIDS
	.align		4
.L_27:
        /*0040*/ 	.byte	0x04, 0x29
        /*0042*/ 	.short	(.L_29 - .L_28)


	//   ....[0]....
.L_28:
        /*0044*/ 	.word	0xffffffff


	//   ....[1]....
        /*0048*/ 	.word	0xffffffff


	//   ....[2]....
        /*004c*/ 	.word	0xffffffff


	//   ....[3]....
        /*0050*/ 	.word	0xffffffff


	//   ....[4]....
        /*0054*/ 	.word	0xffffffff


	//----- nvinfo : EIATTR_COOP_GROUP_INSTR_OFFSETS
	.align		4
.L_29:
        /*0058*/ 	.byte	0x04, 0x28
        /*005a*/ 	.short	(.L_31 - .L_30)


	//   ....[0]....
.L_30:
        /*005c*/ 	.word	0x00000060


	//   ....[1]....
        /*0060*/ 	.word	0x00000070


	//   ....[2]....
        /*0064*/ 	.word	0x00000130


	//   ....[3]....
        /*0068*/ 	.word	0x000004b0


	//   ....[4]....
        /*006c*/ 	.word	0x00001160


	//----- nvinfo : EIATTR_REG_RECONFIG
	.align		4
.L_31:
        /*0070*/ 	.byte	0x01, 0x54
	.zero		2


	//----- nvinfo : EIATTR_SYSCALL_OFFSETS
	.align		4
        /*0074*/ 	.byte	0x04, 0x46
        /*0076*/ 	.short	(.L_33 - .L_32)


	//   ....[0]....
.L_32:
        /*0078*/ 	.word	0x00001320


	//----- nvinfo : EIATTR_MBARRIER_INSTR_OFFSETS
	.align		4
.L_33:
        /*007c*/ 	.byte	0x04, 0x39
        /*007e*/ 	.short	(.L_35 - .L_34)


	//   ....[0]....
.L_34:
        /*0080*/ 	.word	0x00000250
        /*0084*/ 	.word	0x000000ff
        /*0088*/ 	.word	0x00000000
        /*008c*/ 	.short	0x0100
        /*008e*/ 	.byte	0x08
	.zero		1


	//   ....[1]....
        /*0090*/ 	.word	0x00000260
        /*0094*/ 	.word	0x000000ff
        /*0098*/ 	.word	0x00000090
        /*009c*/ 	.short	0x0100
        /*009e*/ 	.byte	0x08
	.zero		1


	//   ....[2]....
        /*00a0*/ 	.word	0x00000270
        /*00a4*/ 	.word	0x000000ff
        /*00a8*/ 	.word	0x00000008
        /*00ac*/ 	.short	0x0100
        /*00ae*/ 	.byte	0x08
	.zero		1


	//   ....[3]....
        /*00b0*/ 	.word	0x00000280
        /*00b4*/ 	.word	0x000000ff
        /*00b8*/ 	.word	0x00000098
        /*00bc*/ 	.short	0x0100
        /*00be*/ 	.byte	0x08
	.zero		1


	//   ....[4]....
        /*00c0*/ 	.word	0x00000290
        /*00c4*/ 	.word	0x000000ff
        /*00c8*/ 	.word	0x00000010
        /*00cc*/ 	.short	0x0100
        /*00ce*/ 	.byte	0x08
	.zero		1


	//   ....[5]....
        /*00d0*/ 	.word	0x000002a0
        /*00d4*/ 	.word	0x000000ff
        /*00d8*/ 	.word	0x000000a0
        /*00dc*/ 	.short	0x0100
        /*00de*/ 	.byte	0x08
	.zero		1


	//   ....[6]....
        /*00e0*/ 	.word	0x000002b0
        /*00e4*/ 	.word	0x000000ff
        /*00e8*/ 	.word	0x00000018
        /*00ec*/ 	.short	0x0100
        /*00ee*/ 	.byte	0x08
	.zero		1


	//   ....[7]....
        /*00f0*/ 	.word	0x000002c0
        /*00f4*/ 	.word	0x000000ff
        /*00f8*/ 	.word	0x000000a8
        /*00fc*/ 	.short	0x0100
        /*00fe*/ 	.byte	0x08
	.zero		1


	//   ....[8]....
        /*0100*/ 	.word	0x000002d0
        /*0104*/ 	.word	0x000000ff
        /*0108*/ 	.word	0x00000020
        /*010c*/ 	.short	0x0100
        /*010e*/ 	.byte	0x08
	.zero		1


	//   ....[9]....
        /*0110*/ 	.word	0x000002e0
        /*0114*/ 	.word	0x000000ff
        /*0118*/ 	.word	0x000000b0
        /*011c*/ 	.short	0x0100
        /*011e*/ 	.byte	0x08
	.zero		1


	//   ....[10]....
        /*0120*/ 	.word	0x000002f0
        /*0124*/ 	.word	0x000000ff
        /*0128*/ 	.word	0x00000028
        /*012c*/ 	.short	0x0100
        /*012e*/ 	.byte	0x08
	.zero		1


	//   ....[11]....
        /*0130*/ 	.word	0x00000300
        /*0134*/ 	.word	0x000000ff
        /*0138*/ 	.word	0x000000b8
        /*013c*/ 	.short	0x0100
        /*013e*/ 	.byte	0x08
	.zero		1


	//   ....[12]....
        /*0140*/ 	.word	0x00000310
        /*0144*/ 	.word	0x000000ff
        /*0148*/ 	.word	0x00000030
        /*014c*/ 	.short	0x0100
        /*014e*/ 	.byte	0x08
	.zero		1


	//   ....[13]....
        /*0150*/ 	.word	0x00000320
        /*0154*/ 	.word	0x000000ff
        /*0158*/ 	.word	0x000000c0
        /*015c*/ 	.short	0x0100
        /*015e*/ 	.byte	0x08
	.zero		1


	//   ....[14]....
        /*0160*/ 	.word	0x00000330
        /*0164*/ 	.word	0x000000ff
        /*0168*/ 	.word	0x00000038
        /*016c*/ 	.short	0x0100
        /*016e*/ 	.byte	0x08
	.zero		1


	//   ....[15]....
        /*0170*/ 	.word	0x00000340
        /*0174*/ 	.word	0x000000ff
        /*0178*/ 	.word	0x000000c8
        /*017c*/ 	.short	0x0100
        /*017e*/ 	.byte	0x08
	.zero		1


	//   ....[16]....
        /*0180*/ 	.word	0x00000350
        /*0184*/ 	.word	0x000000ff
        /*0188*/ 	.word	0x00000040
        /*018c*/ 	.short	0x0100
        /*018e*/ 	.byte	0x08
	.zero		1


	//   ....[17]....
        /*0190*/ 	.word	0x00000360
        /*0194*/ 	.word	0x000000ff
        /*0198*/ 	.word	0x000000d0
        /*019c*/ 	.short	0x0100
        /*019e*/ 	.byte	0x08
	.zero		1


	//   ....[18]....
        /*01a0*/ 	.word	0x00000370
        /*01a4*/ 	.word	0x000000ff
        /*01a8*/ 	.word	0x00000048
        /*01ac*/ 	.short	0x0100
        /*01ae*/ 	.byte	0x08
	.zero		1


	//   ....[19]....
        /*01b0*/ 	.word	0x00000380
        /*01b4*/ 	.word	0x000000ff
        /*01b8*/ 	.word	0x000000d8
        /*01bc*/ 	.short	0x0100
        /*01be*/ 	.byte	0x08
	.zero		1


	//   ....[20]....
        /*01c0*/ 	.word	0x00000390
        /*01c4*/ 	.word	0x000000ff
        /*01c8*/ 	.word	0x00000050
        /*01cc*/ 	.short	0x0100
        /*01ce*/ 	.byte	0x08
	.zero		1


	//   ....[21]....
        /*01d0*/ 	.word	0x000003a0
        /*01d4*/ 	.word	0x000000ff
        /*01d8*/ 	.word	0x000000e0
        /*01dc*/ 	.short	0x0100
        /*01de*/ 	.byte	0x08
	.zero		1


	//   ....[22]....
        /*01e0*/ 	.word	0x000003b0
        /*01e4*/ 	.word	0x000000ff
        /*01e8*/ 	.word	0x00000058
        /*01ec*/ 	.short	0x0100
        /*01ee*/ 	.byte	0x08
	.zero		1


	//   ....[23]....
        /*01f0*/ 	.word	0x000003c0
        /*01f4*/ 	.word	0x000000ff
        /*01f8*/ 	.word	0x000000e8
        /*01fc*/ 	.short	0x0100
        /*01fe*/ 	.byte	0x08
	.zero		1


	//   ....[24]....
        /*0200*/ 	.word	0x000003d0
        /*0204*/ 	.word	0x000000ff
        /*0208*/ 	.word	0x00000060
        /*020c*/ 	.short	0x0100
        /*020e*/ 	.byte	0x08
	.zero		1


	//   ....[25]....
        /*0210*/ 	.word	0x000003e0
        /*0214*/ 	.word	0x000000ff
        /*0218*/ 	.word	0x000000f0
        /*021c*/ 	.short	0x0100
        /*021e*/ 	.byte	0x08
	.zero		1


	//   ....[26]....
        /*0220*/ 	.word	0x000003f0
        /*0224*/ 	.word	0x000000ff
        /*0228*/ 	.word	0x00000068
        /*022c*/ 	.short	0x0100
        /*022e*/ 	.byte	0x08
	.zero		1


	//   ....[27]....
        /*0230*/ 	.word	0x00000400
        /*0234*/ 	.word	0x000000ff
        /*0238*/ 	.word	0x000000f8
        /*023c*/ 	.short	0x0100
        /*023e*/ 	.byte	0x08
	.zero		1


	//   ....[28]....
        /*0240*/ 	.word	0x00000410
        /*0244*/ 	.word	0x000000ff
        /*0248*/ 	.word	0x00000070
        /*024c*/ 	.short	0x0100
        /*024e*/ 	.byte	0x08
	.zero		1


	//   ....[29]....
        /*0250*/ 	.word	0x00000420
        /*0254*/ 	.word	0x000000ff
        /*0258*/ 	.word	0x00000100
        /*025c*/ 	.short	0x0100
        /*025e*/ 	.byte	0x08
	.zero		1


	//   ....[30]....
        /*0260*/ 	.word	0x00000430
        /*0264*/ 	.word	0x000000ff
        /*0268*/ 	.word	0x00000078
        /*026c*/ 	.short	0x0100
        /*026e*/ 	.byte	0x08
	.zero		1


	//   ....[31]....
        /*0270*/ 	.word	0x00000440
        /*0274*/ 	.word	0x000000ff
        /*0278*/ 	.word	0x00000108
        /*027c*/ 	.short	0x0100
        /*027e*/ 	.byte	0x08
	.zero		1


	//   ....[32]....
        /*0280*/ 	.word	0x00000450
        /*0284*/ 	.word	0x000000ff
        /*0288*/ 	.word	0x00000080
        /*028c*/ 	.short	0x0100
        /*028e*/ 	.byte	0x08
	.zero		1


	//   ....[33]....
        /*0290*/ 	.word	0x00000460
        /*0294*/ 	.word	0x000000ff
        /*0298*/ 	.word	0x00000110
        /*029c*/ 	.short	0x0100
        /*029e*/ 	.byte	0x08
	.zero		1


	//   ....[34]....
        /*02a0*/ 	.word	0x00000470
        /*02a4*/ 	.word	0x000000ff
        /*02a8*/ 	.word	0x00000088
        /*02ac*/ 	.short	0x0100
        /*02ae*/ 	.byte	0x08
	.zero		1


	//   ....[35]....
        /*02b0*/ 	.word	0x00000480
        /*02b4*/ 	.word	0x000000ff
        /*02b8*/ 	.word	0x00000118
        /*02bc*/ 	.short	0x0100
        /*02be*/ 	.byte	0x08
	.zero		1


	//   ....[36]....
        /*02c0*/ 	.word	0x00000720
        /*02c4*/ 	.word	0x000000ff
        /*02c8*/ 	.word	0x00000130
        /*02cc*/ 	.short	0x0100
        /*02ce*/ 	.byte	0x06
	.zero		1


	//   ....[37]....
        /*02d0*/ 	.word	0x00000780
        /*02d4*/ 	.word	0x000000ff
        /*02d8*/ 	.word	0x00000138
        /*02dc*/ 	.short	0x0100
        /*02de*/ 	.byte	0x06
	.zero		1


	//   ....[38]....
        /*02e0*/ 	.word	0x000013a0
        /*02e4*/ 	.word	0x00000003
        /*02e8*/ 	.word	0x00000000
        /*02ec*/ 	.short	0x010a
        /*02ee*/ 	.byte	0x3f
	.zero		1


	//   ....[39]....
        /*02f0*/ 	.word	0x000013e0
        /*02f4*/ 	.word	0x00000003
        /*02f8*/ 	.word	0x00000000
        /*02fc*/ 	.short	0x010a
        /*02fe*/ 	.byte	0x3f
	.zero		1


	//   ....[40]....
        /*0300*/ 	.word	0x00001670
        /*0304*/ 	.word	0x000000ff
        /*0308*/ 	.word	0x00000000
        /*030c*/ 	.short	0x010a
        /*030e*/ 	.byte	0x04
	.zero		1


	//   ....[41]....
        /*0310*/ 	.word	0x000016b0
        /*0314*/ 	.word	0x000000ff
        /*0318*/ 	.word	0x00000000
        /*031c*/ 	.short	0x010a
        /*031e*/ 	.byte	0x04
	.zero		1


	//   ....[42]....
        /*0320*/ 	.word	0x00001810
        /*0324*/ 	.word	0x000000ff
        /*0328*/ 	.word	0x00000000
        /*032c*/ 	.short	0x0101
        /*032e*/ 	.byte	0x04
	.zero		1


	//   ....[43]....
        /*0330*/ 	.word	0x00001a10
        /*0334*/ 	.word	0x000000ff
        /*0338*/ 	.word	0x00000000
        /*033c*/ 	.short	0x0101
        /*033e*/ 	.byte	0x06
	.zero		1


	//   ....[44]....
        /*0340*/ 	.word	0x00004fa0
        /*0344*/ 	.word	0x0000000e
        /*0348*/ 	.word	0x00000090
        /*034c*/ 	.short	0x010a
        /*034e*/ 	.byte	0x3f
	.zero		1


	//   ....[45]....
        /*0350*/ 	.word	0x00005320
        /*0354*/ 	.word	0x00000006
        /*0358*/ 	.word	0x00000138
        /*035c*/ 	.short	0x0101
        /*035e*/ 	.byte	0x3f
	.zero		1


	//   ....[46]....
        /*0360*/ 	.word	0x00005a50
        /*0364*/ 	.word	0x00000007
        /*0368*/ 	.word	0x00000000
        /*036c*/ 	.short	0x010a
        /*036e*/ 	.byte	0x3f
	.zero		1


	//   ....[47]....
        /*0370*/ 	.word	0x00005ad0
        /*0374*/ 	.word	0x00000009
        /*0378*/ 	.word	0x00000000
        /*037c*/ 	.short	0x010a
        /*037e*/ 	.byte	0x3f
	.zero		1


	//   ....[48]....
        /*0380*/ 	.word	0x00005b60
        /*0384*/ 	.word	0x00000006
        /*0388*/ 	.word	0x00000000
        /*038c*/ 	.short	0x010a
        /*038e*/ 	.byte	0x3f
	.zero		1


	//   ....[49]....
        /*0390*/ 	.word	0x00005bf0
        /*0394*/ 	.word	0x00000009
        /*0398*/ 	.word	0x00000000
        /*039c*/ 	.short	0x010a
        /*039e*/ 	.byte	0x3f
	.zero		1


	//   ....[50]....
        /*03a0*/ 	.word	0x00005c80
        /*03a4*/ 	.word	0x00000006
        /*03a8*/ 	.word	0x00000000
        /*03ac*/ 	.short	0x010a
        /*03ae*/ 	.byte	0x3f
	.zero		1


	//   ....[51]....
        /*03b0*/ 	.word	0x00005d10
        /*03b4*/ 	.word	0x00000009
        /*03b8*/ 	.word	0x00000000
        /*03bc*/ 	.short	0x010a
        /*03be*/ 	.byte	0x3f
	.zero		1


	//   ....[52]....
        /*03c0*/ 	.word	0x00005da0
        /*03c4*/ 	.word	0x00000006
        /*03c8*/ 	.word	0x00000000
        /*03cc*/ 	.short	0x010a
        /*03ce*/ 	.byte	0x3f
	.zero		1


	//   ....[53]....
        /*03d0*/ 	.word	0x00005e30
        /*03d4*/ 	.word	0x00000009
        /*03d8*/ 	.word	0x00000000
        /*03dc*/ 	.short	0x010a
        /*03de*/ 	.byte	0x3f
	.zero		1


	//   ....[54]....
        /*03e0*/ 	.word	0x00005ec0
        /*03e4*/ 	.word	0x00000006
        /*03e8*/ 	.word	0x00000000
        /*03ec*/ 	.short	0x010a
        /*03ee*/ 	.byte	0x3f
	.zero		1


	//   ....[55]....
        /*03f0*/ 	.word	0x00005f50
        /*03f4*/ 	.word	0x00000009
        /*03f8*/ 	.word	0x00000000
        /*03fc*/ 	.short	0x010a
        /*03fe*/ 	.byte	0x3f
	.zero		1


	//   ....[56]....
        /*0400*/ 	.word	0x00005fe0
        /*0404*/ 	.word	0x00000006
        /*0408*/ 	.word	0x00000000
        /*040c*/ 	.short	0x010a
        /*040e*/ 	.byte	0x3f
	.zero		1


	//   ....[57]....
        /*0410*/ 	.word	0x00006070
        /*0414*/ 	.word	0x00000009
        /*0418*/ 	.word	0x00000000
        /*041c*/ 	.short	0x010a
        /*041e*/ 	.byte	0x3f
	.zero		1


	//   ....[58]....
        /*0420*/ 	.word	0x00006100
        /*0424*/ 	.word	0x00000006
        /*0428*/ 	.word	0x00000000
        /*042c*/ 	.short	0x010a
        /*042e*/ 	.byte	0x3f
	.zero		1


	//   ....[59]....
        /*0430*/ 	.word	0x00006190
        /*0434*/ 	.word	0x00000009
        /*0438*/ 	.word	0x00000000
        /*043c*/ 	.short	0x010a
        /*043e*/ 	.byte	0x3f
	.zero		1


	//   ....[60]....
        /*0440*/ 	.word	0x00006220
        /*0444*/ 	.word	0x00000006
        /*0448*/ 	.word	0x00000000
        /*044c*/ 	.short	0x010a
        /*044e*/ 	.byte	0x3f
	.zero		1


	//   ....[61]....
        /*0450*/ 	.word	0x000062b0
        /*0454*/ 	.word	0x00000009
        /*0458*/ 	.word	0x00000000
        /*045c*/ 	.short	0x010a
        /*045e*/ 	.byte	0x3f
	.zero		1


	//   ....[62]....
        /*0460*/ 	.word	0x00006340
        /*0464*/ 	.word	0x00000006
        /*0468*/ 	.word	0x00000000
        /*046c*/ 	.short	0x010a
        /*046e*/ 	.byte	0x3f
	.zero		1


	//   ....[63]....
        /*0470*/ 	.word	0x000063d0
        /*0474*/ 	.word	0x00000003
        /*0478*/ 	.word	0x00000000
        /*047c*/ 	.short	0x010a
        /*047e*/ 	.byte	0x3f
	.zero		1


	//   ....[64]....
        /*0480*/ 	.word	0x00006430
        /*0484*/ 	.word	0x00000003
        /*0488*/ 	.word	0x00000000
        /*048c*/ 	.short	0x010a
        /*048e*/ 	.byte	0x3f
	.zero		1


	//   ....[65]....
        /*0490*/ 	.word	0x00006490
        /*0494*/ 	.word	0x00000004
        /*0498*/ 	.word	0x00000000
        /*049c*/ 	.short	0x010a
        /*049e*/ 	.byte	0x3f
	.zero		1


	//   ....[66]....
        /*04a0*/ 	.word	0x00006560
        /*04a4*/ 	.word	0x0000000e
        /*04a8*/ 	.word	0x00000090
        /*04ac*/ 	.short	0x010a
        /*04ae*/ 	.byte	0x3f
	.zero		1


	//   ....[67]....
        /*04b0*/ 	.word	0x00006630
        /*04b4*/ 	.word	0x00000007
        /*04b8*/ 	.word	0x00000000
        /*04bc*/ 	.short	0x010a
        /*04be*/ 	.byte	0x3f
	.zero		1


	//   ....[68]....
        /*04c0*/ 	.word	0x00006680
        /*04c4*/ 	.word	0x00000009
        /*04c8*/ 	.word	0x00000000
        /*04cc*/ 	.short	0x010a
        /*04ce*/ 	.byte	0x3f
	.zero		1


	//   ....[69]....
        /*04d0*/ 	.word	0x000066d0
        /*04d4*/ 	.word	0x00000006
        /*04d8*/ 	.word	0x00000000
        /*04dc*/ 	.short	0x010a
        /*04de*/ 	.byte	0x3f
	.zero		1


	//   ....[70]....
        /*04e0*/ 	.word	0x00006720
        /*04e4*/ 	.word	0x00000009
        /*04e8*/ 	.word	0x00000000
        /*04ec*/ 	.short	0x010a
        /*04ee*/ 	.byte	0x3f
	.zero		1


	//   ....[71]....
        /*04f0*/ 	.word	0x00006770
        /*04f4*/ 	.word	0x00000006
        /*04f8*/ 	.word	0x00000000
        /*04fc*/ 	.short	0x010a
        /*04fe*/ 	.byte	0x3f
	.zero		1


	//   ....[72]....
        /*0500*/ 	.word	0x000067c0
        /*0504*/ 	.word	0x00000009
        /*0508*/ 	.word	0x00000000
        /*050c*/ 	.short	0x010a
        /*050e*/ 	.byte	0x3f
	.zero		1


	//   ....[73]....
        /*0510*/ 	.word	0x00006810
        /*0514*/ 	.word	0x00000006
        /*0518*/ 	.word	0x00000000
        /*051c*/ 	.short	0x010a
        /*051e*/ 	.byte	0x3f
	.zero		1


	//   ....[74]....
        /*0520*/ 	.word	0x00006860
        /*0524*/ 	.word	0x00000009
        /*0528*/ 	.word	0x00000000
        /*052c*/ 	.short	0x010a
        /*052e*/ 	.byte	0x3f
	.zero		1


	//   ....[75]....
        /*0530*/ 	.word	0x000068b0
        /*0534*/ 	.word	0x00000006
        /*0538*/ 	.word	0x00000000
        /*053c*/ 	.short	0x010a
        /*053e*/ 	.byte	0x3f
	.zero		1


	//   ....[76]....
        /*0540*/ 	.word	0x00006900
        /*0544*/ 	.word	0x00000009
        /*0548*/ 	.word	0x00000000
        /*054c*/ 	.short	0x010a
        /*054e*/ 	.byte	0x3f
	.zero		1


	//   ....[77]....
        /*0550*/ 	.word	0x00006950
        /*0554*/ 	.word	0x00000006
        /*0558*/ 	.word	0x00000000
        /*055c*/ 	.short	0x010a
        /*055e*/ 	.byte	0x3f
	.zero		1


	//   ....[78]....
        /*0560*/ 	.word	0x000069a0
        /*0564*/ 	.word	0x00000009
        /*0568*/ 	.word	0x00000000
        /*056c*/ 	.short	0x010a
        /*056e*/ 	.byte	0x3f
	.zero		1


	//   ....[79]....
        /*0570*/ 	.word	0x000069f0
        /*0574*/ 	.word	0x00000006
        /*0578*/ 	.word	0x00000000
        /*057c*/ 	.short	0x010a
        /*057e*/ 	.byte	0x3f
	.zero		1


	//   ....[80]....
        /*0580*/ 	.word	0x00006a40
        /*0584*/ 	.word	0x00000009
        /*0588*/ 	.word	0x00000000
        /*058c*/ 	.short	0x010a
        /*058e*/ 	.byte	0x3f
	.zero		1


	//   ....[81]....
        /*0590*/ 	.word	0x00006a90
        /*0594*/ 	.word	0x00000006
        /*0598*/ 	.word	0x00000000
        /*059c*/ 	.short	0x010a
        /*059e*/ 	.byte	0x3f
	.zero		1


	//   ....[82]....
        /*05a0*/ 	.word	0x00006ae0
        /*05a4*/ 	.word	0x00000009
        /*05a8*/ 	.word	0x00000000
        /*05ac*/ 	.short	0x010a
        /*05ae*/ 	.byte	0x3f
	.zero		1


	//   ....[83]....
        /*05b0*/ 	.word	0x00006b30
        /*05b4*/ 	.word	0x00000006
        /*05b8*/ 	.word	0x00000000
        /*05bc*/ 	.short	0x010a
        /*05be*/ 	.byte	0x3f
	.zero		1


	//----- nvinfo : EIATTR_NUM_MBARRIERS
	.align		4
.L_35:
        /*05c0*/ 	.byte	0x03, 0x38
        /*05c2*/ 	.short	0x0026


	//----- nvinfo : EIATTR_EXIT_INSTR_OFFSETS
	.align		4
        /*05c4*/ 	.byte	0x04, 0x1c
        /*05c6*/ 	.short	(.L_37 - .L_36)


	//   ....[0]....
.L_36:
        /*05c8*/ 	.word	0x000007d0


	//   ....[1]....
        /*05cc*/ 	.word	0x00001090


	//   ....[2]....
        /*05d0*/ 	.word	0x00004610


	//   ....[3]....
        /*05d4*/ 	.word	0x00004c40


	//   ....[4]....
        /*05d8*/ 	.word	0x00006420


	//----- nvinfo : EIATTR_MAX_THREADS
	.align		4
.L_37:
        /*05dc*/ 	.byte	0x04, 0x05
        /*05de*/ 	.short	(.L_39 - .L_38)
.L_38:
        /*05e0*/ 	.word	0x00000180
        /*05e4*/ 	.word	0x00000001
        /*05e8*/ 	.word	0x00000001


	//----- nvinfo : EIATTR_CRS_STACK_SIZE
	.align		4
.L_39:
        /*05ec*/ 	.byte	0x04, 0x1e
        /*05ee*/ 	.short	(.L_41 - .L_40)
.L_40:
        /*05f0*/ 	.word	0x00000000


	//----- nvinfo : EIATTR_CBANK_PARAM_SIZE
	.align		4
.L_41:
        /*05f4*/ 	.byte	0x03, 0x19
        /*05f6*/ 	.short	0x0470


	//----- nvinfo : EIATTR_PARAM_CBANK
	.align		4
        /*05f8*/ 	.byte	0x04, 0x0a
        /*05fa*/ 	.short	(.L_43 - .L_42)
	.align		4
.L_42:
        /*05fc*/ 	.word	index@(.nv.constant0._ZN7cutlass13device_kernelINS_4gemm6kernel13GemmUniversalIN4cute5tupleIJiiiiEEENS1_10collective13CollectiveMmaINS1_34MainloopSm90TmaGmmaWarpSpecializedILi18ENS5_IJNS4_1CILi1EEESB_SB_EEENS1_35KernelTmaWarpSpecializedCooperativeEEENS5_IJNSA_ILi128EEENSA_ILi64EEENSA_ILi32EEEEEENS_6half_tENS5_IJlSB_lEEESJ_NS5_IJSB_llEEENS4_8TiledMMAINS4_8MMA_AtomIJNS4_4SM904GMMA25MMA_64x64x16_F32F16F16_SSILNSP_5MajorE0ELSR_1ELNSP_7ScaleInE1ELSS_1EEEEEENS4_6LayoutINS5_IJNSA_ILi2EEESB_SB_EEENS5_IJSB_NSA_ILi0EEESY_EEEEENS5_IJNS4_10UnderscoreES11_S11_EEEEENS4_13SM90_TMA_LOADENS4_14ComposedLayoutINS4_7SwizzleILi2ELi4ELi3EEENS4_18smem_ptr_flag_bitsILi16EEENSV_INS5_IJNSA_ILi8EEESH_EEENS5_IJSH_SB_EEEEEEEvNS4_8identityES14_NS15_INS16_ILi3ELi4ELi3EEES19_NSV_INS5_IJSG_S1A_EEENS5_IJSB_SG_EEEEEEEvS1F_EENS_8epilogue10collective6detail29Sm90TmaWarpSpecializedAdapterINS1N_15DefaultEpilogueISJ_SK_SK_NS1M_6thread17LinearCombinationISJ_Li1EffLNS1R_9ScaleType4KindE0ELNS_15FloatRoundStyleE2ESJ_EENS1_15EpilogueDefaultEEEEEvvEEEEvNT_6ParamsE)
        /*0600*/ 	.short	0x0210
        /*0602*/ 	.short	0x0470


	//----- nvinfo : EIATTR_SW_WAR
	.align		4
.L_43:
        /*0604*/ 	.byte	0x04, 0x36
        /*0606*/ 	.short	(.L_45 - .L_44)
.L_44:
        /*0608*/ 	.word	0x00000008
.L_45:


//--------------------- .nv.callgraph             --------------------------
	.section	.nv.callgraph,"",@"SHT_CUDA_CALLGRAPH"
	.align	4
	.sectionentsize	8
	.align		4
        /*0000*/ 	.word	0x00000000
	.align		4
        /*0004*/ 	.word	0xffffffff
	.align		4
        /*0008*/ 	.word	index@(_ZN7cutlass13device_kernelINS_4gemm6kernel13GemmUniversalIN4cute5tupleIJiiiiEEENS1_10collective13CollectiveMmaINS1_34MainloopSm90TmaGmmaWarpSpecializedILi18ENS5_IJNS4_1CILi1EEESB_SB_EEENS1_35KernelTmaWarpSpecializedCooperativeEEENS5_IJNSA_ILi128EEENSA_ILi64EEENSA_ILi32EEEEEENS_6half_tENS5_IJlSB_lEEESJ_NS5_IJSB_llEEENS4_8TiledMMAINS4_8MMA_AtomIJNS4_4SM904GMMA25MMA_64x64x16_F32F16F16_SSILNSP_5MajorE0ELSR_1ELNSP_7ScaleInE1ELSS_1EEEEEENS4_6LayoutINS5_IJNSA_ILi2EEESB_SB_EEENS5_IJSB_NSA_ILi0EEESY_EEEEENS5_IJNS4_10UnderscoreES11_S11_EEEEENS4_13SM90_TMA_LOADENS4_14ComposedLayoutINS4_7SwizzleILi2ELi4ELi3EEENS4_18smem_ptr_flag_bitsILi16EEENSV_INS5_IJNSA_ILi8EEESH_EEENS5_IJSH_SB_EEEEEEEvNS4_8identityES14_NS15_INS16_ILi3ELi4ELi3EEES19_NSV_INS5_IJSG_S1A_EEENS5_IJSB_SG_EEEEEEEvS1F_EENS_8epilogue10collective6detail29Sm90TmaWarpSpecializedAdapterINS1N_15DefaultEpilogueISJ_SK_SK_NS1M_6thread17LinearCombinationISJ_Li1EffLNS1R_9ScaleType4KindE0ELNS_15FloatRoundStyleE2ESJ_EENS1_15EpilogueDefaultEEEEEvvEEEEvNT_6ParamsE)
	.align		4
        /*000c*/ 	.word	index@(__assertfail)
	.align		4
        /*0010*/ 	.word	0x00000000
	.align		4
        /*0014*/ 	.word	0xfffffffe
	.align		4
        /*0018*/ 	.word	0x00000000
	.align		4
        /*001c*/ 	.word	0xfffffffd
	.align		4
        /*0020*/ 	.word	0x00000000
	.align		4
        /*0024*/ 	.word	0xfffffffc


//--------------------- .nv.constant4             --------------------------
	.section	.nv.constant4,"a",@progbits
	.align	8
	.align		8
.nv.constant4:
        /*0000*/ 	.dword	__assertfail
	.align		8
        /*0008*/ 	.dword	__unnamed_1
	.align		8
        /*0010*/ 	.dword	_ZN40_INTERNAL_2d167636_4_k_cu_dbf02f0d_198324cuda3std3__45__cpo5beginE
	.align		8
        /*0018*/ 	.dword	_ZN40_INTERNAL_2d167636_4_k_cu_dbf02f0d_198324cuda3std3__45__cpo3endE
	.align		8
        /*0020*/ 	.dword	_ZN40_INTERNAL_2d167636_4_k_cu_dbf02f0d_198324cuda3std3__45__cpo6cbeginE
	.align		8
        /*0028*/ 	.dword	_ZN40_INTERNAL_2d167636_4_k_cu_dbf02f0d_198324cuda3std3__45__cpo4cendE
	.align		8
        /*0030*/ 	.dword	_ZN40_INTERNAL_2d167636_4_k_cu_dbf02f0d_198324cuda3std3__442_GLOBAL__N__2d167636_4_k_cu_dbf02f0d_198326ignoreE
	.align		8
        /*0038*/ 	.dword	_ZN40_INTERNAL_2d167636_4_k_cu_dbf02f0d_198324cuda3std3__419piecewise_constructE
	.align		8
        /*0040*/ 	.dword	_ZN40_INTERNAL_2d167636_4_k_cu_dbf02f0d_198324cuda3std3__48in_placeE
	.align		8
        /*0048*/ 	.dword	_ZN40_INTERNAL_2d167636_4_k_cu_dbf02f0d_198324cuda3std6ranges3__45__cpo4swapE
	.align		8
        /*0050*/ 	.dword	_ZN40_INTERNAL_2d167636_4_k_cu_dbf02f0d_198324cuda3std6ranges3__45__cpo9iter_moveE
	.align		8
        /*0058*/ 	.dword	_ZN40_INTERNAL_2d167636_4_k_cu_dbf02f0d_198324cute7productE
	.align		8
        /*0060*/ 	.dword	_ZN40_INTERNAL_2d167636_4_k_cu_dbf02f0d_198324cute1_E
	.align		8
        /*0068*/ 	.dword	$str$22
	.align		8
        /*0070*/ 	.dword	$str$23


//--------------------- .text._ZN7cutlass13device_kernelINS_4gemm6kernel13GemmUniversalIN4cute5tupleIJiiiiEEENS1_10collective13CollectiveMmaINS1_34MainloopSm90TmaGmmaWarpSpecializedILi18ENS5_IJNS4_1CILi1EEESB_SB_EEENS1_35KernelTmaWarpSpecializedCooperativeEEENS5_IJNSA_ILi128EEENSA_ILi64EEENSA_ILi32EEEEEENS_6half_tENS5_IJlSB_lEEESJ_NS5_IJSB_llEEENS4_8TiledMMAINS4_8MMA_AtomIJNS4_4SM904GMMA25MMA_64x64x16_F32F16F16_SSILNSP_5MajorE0ELSR_1ELNSP_7ScaleInE1ELSS_1EEEEEENS4_6LayoutINS5_IJNSA_ILi2EEESB_SB_EEENS5_IJSB_NSA_ILi0EEESY_EEEEENS5_IJNS4_10UnderscoreES11_S11_EEEEENS4_13SM90_TMA_LOADENS4_14ComposedLayoutINS4_7SwizzleILi2ELi4ELi3EEENS4_18smem_ptr_flag_bitsILi16EEENSV_INS5_IJNSA_ILi8EEESH_EEENS5_IJSH_SB_EEEEEEEvNS4_8identityES14_NS15_INS16_ILi3ELi4ELi3EEES19_NSV_INS5_IJSG_S1A_EEENS5_IJSB_SG_EEEEEEEvS1F_EENS_8epilogue10collective6detail29Sm90TmaWarpSpecializedAdapterINS1N_15DefaultEpilogueISJ_SK_SK_NS1M_6thread17LinearCombinationISJ_Li1EffLNS1R_9ScaleType4KindE0ELNS_15FloatRoundStyleE2ESJ_EENS1_15EpilogueDefaultEEEEEvvEEEEvNT_6ParamsE --------------------------
	.section	.text._ZN7cutlass13device_kernelINS_4gemm6kernel13GemmUniversalIN4cute5tupleIJiiiiEEENS1_10collective13CollectiveMmaINS1_34MainloopSm90TmaGmmaWarpSpecializedILi18ENS5_IJNS4_1CILi1EEESB_SB_EEENS1_35KernelTmaWarpSpecializedCooperativeEEENS5_IJNSA_ILi128EEENSA_ILi64EEENSA_ILi32EEEEEENS_6half_tENS5_IJlSB_lEEESJ_NS5_IJSB_llEEENS4_8TiledMMAINS4_8MMA_AtomIJNS4_4SM904GMMA25MMA_64x64x16_F32F16F16_SSILNSP_5MajorE0ELSR_1ELNSP_7ScaleInE1ELSS_1EEEEEENS4_6LayoutINS5_IJNSA_ILi2EEESB_SB_EEENS5_IJSB_NSA_ILi0EEESY_EEEEENS5_IJNS4_10UnderscoreES11_S11_EEEEENS4_13SM90_TMA_LOADENS4_14ComposedLayoutINS4_7SwizzleILi2ELi4ELi3EEENS4_18smem_ptr_flag_bitsILi16EEENSV_INS5_IJNSA_ILi8EEESH_EEENS5_IJSH_SB_EEEEEEEvNS4_8identityES14_NS15_INS16_ILi3ELi4ELi3EEES19_NSV_INS5_IJSG_S1A_EEENS5_IJSB_SG_EEEEEEEvS1F_EENS_8epilogue10collective6detail29Sm90TmaWarpSpecializedAdapterINS1N_15DefaultEpilogueISJ_SK_SK_NS1M_6thread17LinearCombinationISJ_Li1EffLNS1R_9ScaleType4KindE0ELNS_15FloatRoundStyleE2ESJ_EENS1_15EpilogueDefaultEEEEEvvEEEEvNT_6ParamsE,"ax",@progbits
	.align	128
.text._ZN7cutlass13device_kernelINS_4gemm6kernel13GemmUniversalIN4cute5tupleIJiiiiEEENS1_10collective13CollectiveMmaINS1_34MainloopSm90TmaGmmaWarpSpecializedILi18ENS5_IJNS4_1CILi1EEESB_SB_EEENS1_35KernelTmaWarpSpecializedCooperativeEEENS5_IJNSA_ILi128EEENSA_ILi64EEENSA_ILi32EEEEEENS_6half_tENS5_IJlSB_lEEESJ_NS5_IJSB_llEEENS4_8TiledMMAINS4_8MMA_AtomIJNS4_4SM904GMMA25MMA_64x64x16_F32F16F16_SSILNSP_5MajorE0ELSR_1ELNSP_7ScaleInE1ELSS_1EEEEEENS4_6LayoutINS5_IJNSA_ILi2EEESB_SB_EEENS5_IJSB_NSA_ILi0EEESY_EEEEENS5_IJNS4_10UnderscoreES11_S11_EEEEENS4_13SM90_TMA_LOADENS4_14ComposedLayoutINS4_7SwizzleILi2ELi4ELi3EEENS4_18smem_ptr_flag_bitsILi16EEENSV_INS5_IJNSA_ILi8EEESH_EEENS5_IJSH_SB_EEEEEEEvNS4_8identityES14_NS15_INS16_ILi3ELi4ELi3EEES19_NSV_INS5_IJSG_S1A_EEENS5_IJSB_SG_EEEEEEEvS1F_EENS_8epilogue10collective6detail29Sm90TmaWarpSpecializedAdapterINS1N_15DefaultEpilogueISJ_SK_SK_NS1M_6thread17LinearCombinationISJ_Li1EffLNS1R_9ScaleType4KindE0ELNS_15FloatRoundStyleE2ESJ_EENS1_15EpilogueDefaultEEEEEvvEEEEvNT_6ParamsE:
        .type           _ZN7cutlass13device_kernelINS_4gemm6kernel13GemmUniversalIN4cute5tupleIJiiiiEEENS1_10collective13CollectiveMmaINS1_34MainloopSm90TmaGmmaWarpSpecializedILi18ENS5_IJNS4_1CILi1EEESB_SB_EEENS1_35KernelTmaWarpSpecializedCooperativeEEENS5_IJNSA_ILi128EEENSA_ILi64EEENSA_ILi32EEEEEENS_6half_tENS5_IJlSB_lEEESJ_NS5_IJSB_llEEENS4_8TiledMMAINS4_8MMA_AtomIJNS4_4SM904GMMA25MMA_64x64x16_F32F16F16_SSILNSP_5MajorE0ELSR_1ELNSP_7ScaleInE1ELSS_1EEEEEENS4_6LayoutINS5_IJNSA_ILi2EEESB_SB_EEENS5_IJSB_NSA_ILi0EEESY_EEEEENS5_IJNS4_10UnderscoreES11_S11_EEEEENS4_13SM90_TMA_LOADENS4_14ComposedLayoutINS4_7SwizzleILi2ELi4ELi3EEENS4_18smem_ptr_flag_bitsILi16EEENSV_INS5_IJNSA_ILi8EEESH_EEENS5_IJSH_SB_EEEEEEEvNS4_8identityES14_NS15_INS16_ILi3ELi4ELi3EEES19_NSV_INS5_IJSG_S1A_EEENS5_IJSB_SG_EEEEEEEvS1F_EENS_8epilogue10collective6detail29Sm90TmaWarpSpecializedAdapterINS1N_15DefaultEpilogueISJ_SK_SK_NS1M_6thread17LinearCombinationISJ_Li1EffLNS1R_9ScaleType4KindE0ELNS_15FloatRoundStyleE2ESJ_EENS1_15EpilogueDefaultEEEEEvvEEEEvNT_6ParamsE,@function
        .size           _ZN7cutlass13device_kernelINS_4gemm6kernel13GemmUniversalIN4cute5tupleIJiiiiEEENS1_10collective13CollectiveMmaINS1_34MainloopSm90TmaGmmaWarpSpecializedILi18ENS5_IJNS4_1CILi1EEESB_SB_EEENS1_35KernelTmaWarpSpecializedCooperativeEEENS5_IJNSA_ILi128EEENSA_ILi64EEENSA_ILi32EEEEEENS_6half_tENS5_IJlSB_lEEESJ_NS5_IJSB_llEEENS4_8TiledMMAINS4_8MMA_AtomIJNS4_4SM904GMMA25MMA_64x64x16_F32F16F16_SSILNSP_5MajorE0ELSR_1ELNSP_7ScaleInE1ELSS_1EEEEEENS4_6LayoutINS5_IJNSA_ILi2EEESB_SB_EEENS5_IJSB_NSA_ILi0EEESY_EEEEENS5_IJNS4_10UnderscoreES11_S11_EEEEENS4_13SM90_TMA_LOADENS4_14ComposedLayoutINS4_7SwizzleILi2ELi4ELi3EEENS4_18smem_ptr_flag_bitsILi16EEENSV_INS5_IJNSA_ILi8EEESH_EEENS5_IJSH_SB_EEEEEEEvNS4_8identityES14_NS15_INS16_ILi3ELi4ELi3EEES19_NSV_INS5_IJSG_S1A_EEENS5_IJSB_SG_EEEEEEEvS1F_EENS_8epilogue10collective6detail29Sm90TmaWarpSpecializedAdapterINS1N_15DefaultEpilogueISJ_SK_SK_NS1M_6thread17LinearCombinationISJ_Li1EffLNS1R_9ScaleType4KindE0ELNS_15FloatRoundStyleE2ESJ_EENS1_15EpilogueDefaultEEEEEvvEEEEvNT_6ParamsE,(.L_x_159 - _ZN7cutlass13device_kernelINS_4gemm6kernel13GemmUniversalIN4cute5tupleIJiiiiEEENS1_10collective13CollectiveMmaINS1_34MainloopSm90TmaGmmaWarpSpecializedILi18ENS5_IJNS4_1CILi1EEESB_SB_EEENS1_35KernelTmaWarpSpecializedCooperativeEEENS5_IJNSA_ILi128EEENSA_ILi64EEENSA_ILi32EEEEEENS_6half_tENS5_IJlSB_lEEESJ_NS5_IJSB_llEEENS4_8TiledMMAINS4_8MMA_AtomIJNS4_4SM904GMMA25MMA_64x64x16_F32F16F16_SSILNSP_5MajorE0ELSR_1ELNSP_7ScaleInE1ELSS_1EEEEEENS4_6LayoutINS5_IJNSA_ILi2EEESB_SB_EEENS5_IJSB_NSA_ILi0EEESY_EEEEENS5_IJNS4_10UnderscoreES11_S11_EEEEENS4_13SM90_TMA_LOADENS4_14ComposedLayoutINS4_7SwizzleILi2ELi4ELi3EEENS4_18smem_ptr_flag_bitsILi16EEENSV_INS5_IJNSA_ILi8EEESH_EEENS5_IJSH_SB_EEEEEEEvNS4_8identityES14_NS15_INS16_ILi3ELi4ELi3EEES19_NSV_INS5_IJSG_S1A_EEENS5_IJSB_SG_EEEEEEEvS1F_EENS_8epilogue10collective6detail29Sm90TmaWarpSpecializedAdapterINS1N_15DefaultEpilogueISJ_SK_SK_NS1M_6thread17LinearCombinationISJ_Li1EffLNS1R_9ScaleType4KindE0ELNS_15FloatRoundStyleE2ESJ_EENS1_15EpilogueDefaultEEEEEvvEEEEvNT_6ParamsE)
        .other          _ZN7cutlass13device_kernelINS_4gemm6kernel13GemmUniversalIN4cute5tupleIJiiiiEEENS1_10collective13CollectiveMmaINS1_34MainloopSm90TmaGmmaWarpSpecializedILi18ENS5_IJNS4_1CILi1EEESB_SB_EEENS1_35KernelTmaWarpSpecializedCooperativeEEENS5_IJNSA_ILi128EEENSA_ILi64EEENSA_ILi32EEEEEENS_6half_tENS5_IJlSB_lEEESJ_NS5_IJSB_llEEENS4_8TiledMMAINS4_8MMA_AtomIJNS4_4SM904GMMA25MMA_64x64x16_F32F16F16_SSILNSP_5MajorE0ELSR_1ELNSP_7ScaleInE1ELSS_1EEEEEENS4_6LayoutINS5_IJNSA_ILi2EEESB_SB_EEENS5_IJSB_NSA_ILi0EEESY_EEEEENS5_IJNS4_10UnderscoreES11_S11_EEEEENS4_13SM90_TMA_LOADENS4_14ComposedLayoutINS4_7SwizzleILi2ELi4ELi3EEENS4_18smem_ptr_flag_bitsILi16EEENSV_INS5_IJNSA_ILi8EEESH_EEENS5_IJSH_SB_EEEEEEEvNS4_8identityES14_NS15_INS16_ILi3ELi4ELi3EEES19_NSV_INS5_IJSG_S1A_EEENS5_IJSB_SG_EEEEEEEvS1F_EENS_8epilogue10collective6detail29Sm90TmaWarpSpecializedAdapterINS1N_15DefaultEpilogueISJ_SK_SK_NS1M_6thread17LinearCombinationISJ_Li1EffLNS1R_9ScaleType4KindE0ELNS_15FloatRoundStyleE2ESJ_EENS1_15EpilogueDefaultEEEEEvvEEEEvNT_6ParamsE,@"STO_CUDA_ENTRY STV_DEFAULT"
_ZN7cutlass13device_kernelINS_4gemm6kernel13GemmUniversalIN4cute5tupleIJiiiiEEENS1_10collective13CollectiveMmaINS1_34MainloopSm90TmaGmmaWarpSpecializedILi18ENS5_IJNS4_1CILi1EEESB_SB_EEENS1_35KernelTmaWarpSpecializedCooperativeEEENS5_IJNSA_ILi128EEENSA_ILi64EEENSA_ILi32EEEEEENS_6half_tENS5_IJlSB_lEEESJ_NS5_IJSB_llEEENS4_8TiledMMAINS4_8MMA_AtomIJNS4_4SM904GMMA25MMA_64x64x16_F32F16F16_SSILNSP_5MajorE0ELSR_1ELNSP_7ScaleInE1ELSS_1EEEEEENS4_6LayoutINS5_IJNSA_ILi2EEESB_SB_EEENS5_IJSB_NSA_ILi0EEESY_EEEEENS5_IJNS4_10UnderscoreES11_S11_EEEEENS4_13SM90_TMA_LOADENS4_14ComposedLayoutINS4_7SwizzleILi2ELi4ELi3EEENS4_18smem_ptr_flag_bitsILi16EEENSV_INS5_IJNSA_ILi8EEESH_EEENS5_IJSH_SB_EEEEEEEvNS4_8identityES14_NS15_INS16_ILi3ELi4ELi3EEES19_NSV_INS5_IJSG_S1A_EEENS5_IJSB_SG_EEEEEEEvS1F_EENS_8epilogue10collective6detail29Sm90TmaWarpSpecializedAdapterINS1N_15DefaultEpilogueISJ_SK_SK_NS1M_6thread17LinearCombinationISJ_Li1EffLNS1R_9ScaleType4KindE0ELNS_15FloatRoundStyleE2ESJ_EENS1_15EpilogueDefaultEEEEEvvEEEEvNT_6ParamsE:
[----:B------:R-:W0:Y:S01]  /*0000*/  LDC R1, c[0x0][0x28] ;  /* 0x00000a00ff017b82 */ /* 0x000e220000000800 */
[----:B------:R-:W1:Y:S01]  /*0010*/  S2R R18, SR_TID.X ;  /* 0x0000000000127919 */ /* 0x000e620000002100 */
[----:B------:R-:W-:Y:S01]  /*0020*/  ELECT P0, URZ, PT ;  /* 0x00000000003f782f */ /* 0x000fe20003800000 */
[----:B------:R-:W-:Y:S01]  /*0030*/  BSSY B0, `(.L_x_0) ;  /* 0x000000f000007945 */ /* 0x000fe20003800000 */
[--C-:B-1----:R-:W-:Y:S02]  /*0040*/  SHF.R.U32.HI R0, RZ, 0x5, R18.reuse ;  /* 0x00000005ff007819 */ /* 0x102fe40000011612 */
[----:B------:R-:W-:-:S03]  /*0050*/  SHF.R.U32.HI R22, RZ, 0x7, R18 ;  /* 0x00000007ff167819 */ /* 0x000fc60000011612 */
[----:B------:R-:W1:Y:S04]  /*0060*/  SHFL.IDX PT, R5, R0, RZ, 0x1f ;  /* 0x00001fff00057589 */ /* 0x000e6800000e0000 */
[----:B------:R2:W3:Y:S01]  /*0070*/  SHFL.IDX PT, R8, R22, RZ, 0x1f ;  /* 0x00001fff16087589 */ /* 0x0004e200000e0000 */
[----:B-1----:R-:W-:-:S13]  /*0080*/  ISETP.NE.OR P0, PT, R5, RZ, !P0 ;  /* 0x000000ff0500720c */ /* 0x002fda0004705670 */
[----:B0-23--:R-:W-:Y:S05]  /*0090*/  @P0 BRA `(.L_x_1) ;  /* 0x0000000000200947 */ /* 0x00dfea0003800000 */
[----:B------:R-:W-:Y:S02]  /*00a0*/  ULDC.64 UR4, c[0x0][0x198] ;  /* 0x0000660000047ab9 */ /* 0x000fe40000000a00 */
[----:B------:R-:W-:Y:S02]  /*00b0*/  UIADD3 UR6, UP0, UR4, 0xf0, URZ ;  /* 0x000000f004067890 */ /* 0x000fe4000ff1e03f */
[----:B------:R-:W-:Y:S02]  /*00c0*/  UIADD3 UR4, UP1, UR4, 0x1f0, URZ ;  /* 0x000001f004047890 */ /* 0x000fe4000ff3e03f */
[----:B------:R-:W-:Y:S02]  /*00d0*/  UIADD3.X UR7, URZ, UR5, URZ, UP0, !UPT ;  /* 0x000000053f077290 */ /* 0x000fe400087fe43f */
[----:B------:R-:W-:-:S07]  /*00e0*/  UIADD3.X UR5, URZ, UR5, URZ, UP1, !UPT ;  /* 0x000000053f057290 */ /* 0x000fce0008ffe43f */
[----:B------:R0:W-:Y:S02]  /*00f0*/  UTMACCTL.PF [UR6] ;  /* 0x00000000060079b9 */ /* 0x0001e40008040000 */
[----:B------:R0:W-:Y:S02]  /*0100*/  UTMACCTL.PF [UR4] ;  /* 0x00000000040079b9 */ /* 0x0001e40008040000 */
[----:B0-----:R-:W-:Y:S01]  /*0110*/  NOP ;  /* 0x0000000000007918 */ /* 0x001fe20000000000 */
.L_x_1:
[----:B------:R-:W-:Y:S05]  /*0120*/  BSYNC B0 ;  /* 0x0000000000007941 */ /* 0x000fea0003800000 */
.L_x_0:
[----:B------:R-:W0:Y:S02]  /*0130*/  SHFL.IDX PT, R2, R0, RZ, 0x1f ;  /* 0x00001fff00027589 */ /* 0x000e2400000e0000 */
[----:B0-----:R-:W-:-:S13]  /*0140*/  ISETP.NE.AND P0, PT, R2, RZ, PT ;  /* 0x000000ff0200720c */ /* 0x001fda0003f05270 */
[----:B------:R-:W-:Y:S05]  /*0150*/  @P0 BRA `(.L_x_2) ;  /* 0x0000000000d40947 */ /* 0x000fea0003800000 */
[----:B------:R-:W-:Y:S01]  /*0160*/  ELECT P0, URZ, PT ;  /* 0x00000000003f782f */ /* 0x000fe20003800000 */
[----:B------:R-:W-:-:S12]  /*0170*/  BSSY B0, `(.L_x_2) ;  /* 0x0000033000007945 */ /* 0x000fd80003800000 */
[----:B------:R-:W-:Y:S05]  /*0180*/  @!P0 BRA `(.L_x_3) ;  /* 0x0000000000c48947 */ /* 0x000fea0003800000 */
[----:B------:R-:W0:Y:S01]  /*0190*/  S2UR UR8, SR_CgaCtaId ;  /* 0x00000000000879c3 */ /* 0x000e220000008800 */
[----:B------:R-:W-:Y:S01]  /*01a0*/  UMOV UR4, 0x400 ;  /* 0x0000040000047882 */ /* 0x000fe20000000000 */
[----:B------:R-:W-:Y:S01]  /*01b0*/  UMOV UR5, 0x1 ;  /* 0x0000000100057882 */ /* 0x000fe20000000000 */
[----:B------:R-:W-:Y:S02]  /*01c0*/  UMOV UR6, 0x100 ;  /* 0x0000010000067882 */ /* 0x000fe40000000000 */
[----:B------:R-:W-:-:S04]  /*01d0*/  UIADD3 UR6, -UR6, 0x100000, URZ ;  /* 0x0010000006067890 */ /* 0x000fc8000fffe13f */
[----:B------:R-:W-:Y:S02]  /*01e0*/  USHF.L.U32 UR7, UR6, 0xb, URZ ;  /* 0x0000000b06077899 */ /* 0x000fe4000800063f */
[----:B------:R-:W-:Y:S02]  /*01f0*/  USHF.L.U32 UR6, UR6, 0x1, URZ ;  /* 0x0000000106067899 */ /* 0x000fe4000800063f */
[----:B0-----:R-:W-:Y:S02]  /*0200*/  ULEA UR8, UR8, UR4, 0x18 ;  /* 0x0000000408087291 */ /* 0x001fe4000f8ec03f */
[----:B------:R-:W-:-:S04]  /*0210*/  UIADD3 UR4, -UR5, 0x100000, URZ ;  /* 0x0010000005047890 */ /* 0x000fc8000fffe13f */
[----:B------:R-:W-:Y:S02]  /*0220*/  USHF.L.U32 UR5, UR4, 0xb, URZ ;  /* 0x0000000b04057899 */ /* 0x000fe4000800063f */
[----:B------:R-:W-:Y:S01]  /*0230*/  USHF.L.U32 UR4, UR4, 0x1, URZ ;  /* 0x0000000104047899 */ /* 0x000fe2000800063f */
[----:B------:R-:W0:Y:S11]  /*0240*/  FENCE.VIEW.ASYNC.S ;  /* 0x00000000000073c6 */ /* 0x000e360000000000 */
[----:B0-----:R0:W1:Y:S01]  /*0250*/  SYNCS.EXCH.64 URZ, [UR8], UR4 ;  /* 0x00000004083f75b2 */ /* 0x0010620008000100 */
[----:B------:R0:W2:Y:S01]  /*0260*/  SYNCS.EXCH.64 URZ, [UR8+0x90], UR6 ;  /* 0x00009006083f75b2 */ /* 0x0000a20008000100 */
[----:B------:R0:W3:Y:S01]  /*0270*/  SYNCS.EXCH.64 URZ, [UR8+0x8], UR4 ;  /* 0x00000804083f75b2 */ /* 0x0000e20008000100 */
[----:B------:R0:W4:Y:S01]  /*0280*/  SYNCS.EXCH.64 URZ, [UR8+0x98], UR6 ;  /* 0x00009806083f75b2 */ /* 0x0001220008000100 */
[----:B------:R0:W0:Y:S01]  /*0290*/  SYNCS.EXCH.64 URZ, [UR8+0x10], UR4 ;  /* 0x00001004083f75b2 */ /* 0x0000220008000100 */
        /* <DEDUP_REMOVED lines=31> */
[----:B-1234-:R-:W-:Y:S01]  /*0490*/  NOP ;  /* 0x0000000000007918 */ /* 0x01efe20000000000 */
.L_x_3:
[----:B0-----:R-:W-:Y:S05]  /*04a0*/  BSYNC B0 ;  /* 0x0000000000007941 */ /* 0x001fea0003800000 */
.L_x_2:
[----:B------:R-:W0:Y:S01]  /*04b0*/  SHFL.IDX PT, R0, R0, RZ, 0x1f ;  /* 0x00001fff00007589 */ /* 0x000e2200000e0000 */
[----:B------:R-:W-:Y:S01]  /*04c0*/  ELECT P0, URZ, PT ;  /* 0x00000000003f782f */ /* 0x000fe20003800000 */
[----:B------:R-:W1:Y:S01]  /*04d0*/  LDC R2, c[0x0][0x65c] ;  /* 0x00019700ff027b82 */ /* 0x000e620000000800 */
[----:B------:R-:W-:Y:S01]  /*04e0*/  SHF.R.S32.HI R6, RZ, 0x1f, R5 ;  /* 0x0000001fff067819 */ /* 0x000fe20000011405 */
[----:B------:R-:W2:Y:S01]  /*04f0*/  S2R R3, SR_CTAID.Y ;  /* 0x0000000000037919 */ /* 0x000ea20000002600 */
[----:B------:R-:W-:Y:S01]  /*0500*/  UMOV UR4, 0x20 ;  /* 0x0000002000047882 */ /* 0x000fe20000000000 */
[----:B------:R-:W-:Y:S01]  /*0510*/  ISETP.NE.AND P2, PT, R8, RZ, PT ;  /* 0x000000ff0800720c */ /* 0x000fe20003f45270 */
[----:B------:R-:W-:Y:S01]  /*0520*/  NOP ;  /* 0x0000000000007918 */ /* 0x000fe20000000000 */
[----:B------:R-:W3:Y:S01]  /*0530*/  S2R R4, SR_CTAID.X ;  /* 0x0000000000047919 */ /* 0x000ee20000002500 */
[----:B------:R-:W-:Y:S01]  /*0540*/  LEA.HI R6, R6, R5, RZ, 0x2 ;  /* 0x0000000506067211 */ /* 0x000fe200078f10ff */
[----:B------:R-:W-:Y:S01]  /*0550*/  NOP ;  /* 0x0000000000007918 */ /* 0x000fe20000000000 */
[----:B0-----:R-:W-:-:S02]  /*0560*/  ISETP.NE.OR P0, PT, R0, RZ, !P0 ;  /* 0x000000ff0000720c */ /* 0x001fc40004705670 */
[----:B-1----:R-:W-:-:S04]  /*0570*/  ISETP.NE.AND P3, PT, R2, 0x1, PT ;  /* 0x000000010200780c */ /* 0x002fc80003f65270 */
[----:B------:R-:W-:Y:S02]  /*0580*/  P2R R0, PR, RZ, 0x8 ;  /* 0x00000008ff007803 */ /* 0x000fe40000000000 */
[----:B------:R-:W-:-:S05]  /*0590*/  LOP3.LUT R0, R6, 0xfffffffc, RZ, 0xc0, !PT ;  /* 0xfffffffc06007812 */ /* 0x000fca00078ec0ff */
[----:B------:R-:W-:Y:S01]  /*05a0*/  VOTEU.ALL UP0, P0 ;  /* 0x00000000003f7886 */ /* 0x000fe20000000000 */
[----:B------:R-:W-:Y:S01]  /*05b0*/  IMAD.IADD R0, R5, 0x1, -R0 ;  /* 0x0000000105007824 */ /* 0x000fe200078e0a00 */
[----:B------:R-:W3:Y:S01]  /*05c0*/  @P3 LDC R17, c[0x0][0x10] ;  /* 0x00000400ff113b82 */ /* 0x000ee20000000800 */
[----:B------:R-:W-:Y:S01]  /*05d0*/  VOTEU.ALL UP1, P0 ;  /* 0x00000000003f7886 */ /* 0x000fe20000020000 */
[----:B--2---:R-:W-:Y:S01]  /*05e0*/  @P3 IMAD.MOV.U32 R6, RZ, RZ, R3 ;  /* 0x000000ffff063224 */ /* 0x004fe200078e0003 */
[----:B------:R-:W-:Y:S01]  /*05f0*/  @!UP0 UMOV UR6, 0x400 ;  /* 0x0000040000068882 */ /* 0x000fe20000000000 */
[----:B------:R-:W-:-:S04]  /*0600*/  @!UP0 UIADD3 UR4, -UR4, 0x100000, URZ ;  /* 0x0010000004048890 */ /* 0x000fc8000fffe13f */
[----:B------:R-:W-:Y:S02]  /*0610*/  @!UP0 USHF.L.U32 UR5, UR4, 0xb, URZ ;  /* 0x0000000b04058899 */ /* 0x000fe4000800063f */
[----:B------:R-:W-:Y:S01]  /*0620*/  @!UP0 USHF.L.U32 UR4, UR4, 0x1, URZ ;  /* 0x0000000104048899 */ /* 0x000fe2000800063f */
[----:B------:R-:W-:Y:S02]  /*0630*/  @P3 IMAD.MOV.U32 R7, RZ, RZ, RZ ;  /* 0x000000ffff073224 */ /* 0x000fe400078e00ff */
[----:B------:R-:W-:Y:S01]  /*0640*/  IMAD.MOV.U32 R5, RZ, RZ, RZ ;  /* 0x000000ffff057224 */ /* 0x000fe200078e00ff */
[----:B------:R-:W0:Y:S01]  /*0650*/  @!UP0 S2UR UR7, SR_CgaCtaId ;  /* 0x00000000000789c3 */ /* 0x000e220000008800 */
[----:B------:R-:W-:-:S07]  /*0660*/  @P3 IMAD.MOV.U32 R11, RZ, RZ, RZ ;  /* 0x000000ffff0b3224 */ /* 0x000fce00078e00ff */
[----:B------:R-:W1:Y:S01]  /*0670*/  @!P3 LDC R9, c[0x0][0xc] ;  /* 0x00000300ff09bb82 */ /* 0x000e620000000800 */
[----:B---3--:R-:W-:-:S04]  /*0680*/  @P3 IMAD.WIDE.U32 R16, R4, R17, R6 ;  /* 0x0000001104103225 */ /* 0x008fc800078e0006 */
[----:B------:R-:W-:Y:S01]  /*0690*/  @P3 IMAD.IADD R17, R17, 0x1, R11 ;  /* 0x0000000111113824 */ /* 0x000fe200078e020b */
[----:B0-----:R-:W-:Y:S01]  /*06a0*/  @!UP0 ULEA UR6, UR7, UR6, 0x18 ;  /* 0x0000000607068291 */ /* 0x001fe2000f8ec03f */
[----:B------:R-:W-:Y:S01]  /*06b0*/  VOTEU.ALL UP0, P0 ;  /* 0x00000000003f7886 */ /* 0x000fe20000000000 */
[----:B------:R-:W-:-:S04]  /*06c0*/  ISETP.NE.AND P0, PT, R0, 0x3, PT ;  /* 0x000000030000780c */ /* 0x000fc80003f05270 */
[----:B------:R-:W-:Y:S01]  /*06d0*/  ISETP.EQ.OR P0, PT, R0, RZ, !P0 ;  /* 0x000000ff0000720c */ /* 0x000fe20004702670 */
[----:B-1----:R-:W-:-:S03]  /*06e0*/  @!P3 IMAD.WIDE.U32 R6, R9, R3, R4 ;  /* 0x000000030906b225 */ /* 0x002fc600078e0004 */
[C---:B------:R-:W-:Y:S01]  /*06f0*/  ISETP.EQ.AND P0, PT, R8.reuse, RZ, P0 ;  /* 0x000000ff0800720c */ /* 0x040fe20000702270 */
[----:B------:R-:W-:Y:S01]  /*0700*/  VIADD R8, R8, 0xffffffff ;  /* 0xffffffff08087836 */ /* 0x000fe20000000000 */
[----:B------:R-:W0:Y:S02]  /*0710*/  FENCE.VIEW.ASYNC.S ;  /* 0x00000000000073c6 */ /* 0x000e240000000000 */
[----:B0-----:R0:W1:Y:S01]  /*0720*/  @!UP0 SYNCS.EXCH.64 URZ, [UR6+0x130], UR4 ;  /* 0x00013004063f85b2 */ /* 0x0010620008000100 */
[----:B------:R-:W-:Y:S01]  /*0730*/  @!P3 IMAD.MOV.U32 R16, RZ, RZ, R6 ;  /* 0x000000ffff10b224 */ /* 0x000fe200078e0006 */
[----:B------:R-:W-:Y:S01]  /*0740*/  SEL R19, RZ, 0x1, !P0 ;  /* 0x00000001ff137807 */ /* 0x000fe20004000000 */
[----:B------:R-:W-:Y:S01]  /*0750*/  @!P3 IMAD.MOV.U32 R17, RZ, RZ, R7 ;  /* 0x000000ffff11b224 */ /* 0x000fe200078e0007 */
[----:B------:R-:W-:-:S04]  /*0760*/  ISETP.GE.U32.AND P1, PT, R8, 0x2, PT ;  /* 0x000000020800780c */ /* 0x000fc80003f26070 */
[----:B------:R-:W-:Y:S01]  /*0770*/  SEL R19, R19, 0x2, P1 ;  /* 0x0000000213137807 */ /* 0x000fe20000800000 */
[----:B------:R0:W1:Y:S01]  /*0780*/  @!UP1 SYNCS.EXCH.64 URZ, [UR6+0x138], UR4 ;  /* 0x00013804063f95b2 */ /* 0x0000620008000100 */
[----:B------:R-:W-:Y:S01]  /*0790*/  NOP ;  /* 0x0000000000007918 */ /* 0x000fe20000000000 */
[----:B-1----:R-:W-:Y:S06]  /*07a0*/  BAR.SYNC.DEFER_BLOCKING 0x0 ;  /* 0x0000000000007b1d */ /* 0x002fec0000010000 */
[----:B------:R-:W-:Y:S05]  /*07b0*/  @!P2 BRA `(.L_x_4) ;  /* 0x0000003c0098a947 */ /* 0x000fea0003800000 */
[----:B------:R-:W-:-:S13]  /*07c0*/  ISETP.GT.U32.AND P0, PT, R8, 0x1, PT ;  /* 0x000000010800780c */ /* 0x000fda0003f04070 */
[----:B0-----:R-:W-:Y:S05]  /*07d0*/  @P0 EXIT ;  /* 0x000000000000094d */ /* 0x001fea0003800000 */
[----:B------:R-:W-:Y:S01]  /*07e0*/  ULDC.64 UR4, c[0x0][0x650] ;  /* 0x0001940000047ab9 */ /* 0x000fe20000000a00 */
[----:B------:R-:W-:Y:S01]  /*07f0*/  PRMT R0, RZ, 0x7610, R0 ;  /* 0x00007610ff007816 */ /* 0x000fe20000000000 */
[----:B------:R-:W-:Y:S01]  /*0800*/  IMAD.MOV.U32 R58, RZ, RZ, -0x1 ;  /* 0xffffffffff3a7424 */ /* 0x000fe200078e00ff */
[----:B------:R-:W-:Y:S01]  /*0810*/  ISETP.GE.U32.AND P0, PT, R16, UR4, PT ;  /* 0x0000000410007c0c */ /* 0x000fe2000bf06070 */
[----:B------:R-:W-:Y:S02]  /*0820*/  IMAD.MOV.U32 R59, RZ, RZ, -0x1 ;  /* 0xffffffffff3b7424 */ /* 0x000fe400078e00ff */
[----:B------:R-:W-:Y:S01]  /*0830*/  IMAD.MOV.U32 R57, RZ, RZ, -0x1 ;  /* 0xffffffffff397424 */ /* 0x000fe200078e00ff */
[----:B------:R-:W-:-:S13]  /*0840*/  ISETP.GE.U32.AND.EX P0, PT, R17, UR5, PT, P0 ;  /* 0x0000000511007c0c */ /* 0x000fda000bf06100 */
[----:B------:R-:W-:Y:S05]  /*0850*/  @P0 BRA `(.L_x_5) ;  /* 0x0000000400540947 */ /* 0x000fea0003800000 */
[----:B------:R-:W0:Y:S01]  /*0860*/  LDC.64 R14, c[0x0][0x628] ;  /* 0x00018a00ff0e7b82 */ /* 0x000e220000000a00 */
[----:B------:R-:W-:Y:S02]  /*0870*/  IMAD.MOV.U32 R6, RZ, RZ, R16 ;  /* 0x000000ffff067224 */ /* 0x000fe400078e0010 */
[----:B------:R-:W-:-:S05]  /*0880*/  IMAD.MOV.U32 R7, RZ, RZ, R17 ;  /* 0x000000ffff077224 */ /* 0x000fca00078e0011 */
[----:B------:R-:W1:Y:S08]  /*0890*/  LDC R0, c[0x0][0x630] ;  /* 0x00018c00ff007b82 */ /* 0x000e700000000800 */
[----:B------:R-:W2:Y:S01]  /*08a0*/  LDC.64 R20, c[0x0][0x620] ;  /* 0x00018800ff147b82 */ /* 0x000ea20000000a00 */
[----:B0-----:R-:W-:-:S04]  /*08b0*/  ISETP.NE.U32.AND P0, PT, R14, RZ, PT ;  /* 0x000000ff0e00720c */ /* 0x001fc80003f05070 */
[----:B------:R-:W-:-:S13]  /*08c0*/  ISETP.NE.AND.EX P0, PT, R15, RZ, PT, P0 ;  /* 0x000000ff0f00720c */ /* 0x000fda0003f05300 */
[----:B-12---:R-:W-:Y:S05]  /*08d0*/  @!P0 BRA `(.L_x_6) ;  /* 0x0000000000288947 */ /* 0x006fea0003800000 */
[----:B------:R-:W0:Y:S02]  /*08e0*/  LDC R11, c[0x0][0x634] ;  /* 0x00018d00ff0b7b82 */ /* 0x000e240000000800 */
[----:B0-----:R-:W-:-:S05]  /*08f0*/  IADD3 R11, P0, R16, R11, RZ ;  /* 0x0000000b100b7210 */ /* 0x001fca0007f1e0ff */
[----:B------:R-:W-:-:S04]  /*0900*/  IMAD.X R13, RZ, RZ, R17, P0 ;  /* 0x000000ffff0d7224 */ /* 0x000fc800000e0611 */
[----:B------:R-:W-:-:S04]  /*0910*/  IMAD.WIDE.U32 R6, R13, R14, RZ ;  /* 0x0000000e0d067225 */ /* 0x000fc800078e00ff */
[----:B------:R-:W-:-:S04]  /*0920*/  IMAD.WIDE.U32 R8, P0, R11, R15, R6 ;  /* 0x0000000f0b087225 */ /* 0x000fc80007800006 */
[----:B------:R-:W-:-:S04]  /*0930*/  IMAD.WIDE.U32 R6, R11, R14, RZ ;  /* 0x0000000e0b067225 */ /* 0x000fc800078e00ff */
[----:B------:R-:W-:Y:S01]  /*0940*/  IMAD.X R11, RZ, RZ, RZ, P0 ;  /* 0x000000ffff0b7224 */ /* 0x000fe200000e06ff */
[----:B------:R-:W-:Y:S01]  /*0950*/  IADD3 RZ, P0, R7, R8, RZ ;  /* 0x0000000807ff7210 */ /* 0x000fe20007f1e0ff */
[----:B------:R-:W-:-:S04]  /*0960*/  IMAD.MOV.U32 R10, RZ, RZ, R9 ;  /* 0x000000ffff0a7224 */ /* 0x000fc800078e0009 */
[----:B------:R-:W-:-:S08]  /*0970*/  IMAD.WIDE.U32.X R6, R13, R15, R10, P0 ;  /* 0x0000000f0d067225 */ /* 0x000fd000000e040a */
.L_x_6:
[-CC-:B------:R-:W-:Y:S01]  /*0980*/  SHF.R.U64 R57, R6, R0.reuse, R7.reuse ;  /* 0x0000000006397219 */ /* 0x180fe20000001207 */
[----:B------:R-:W0:Y:S01]  /*0990*/  LDC R10, c[0x0][0x618] ;  /* 0x00018600ff0a7b82 */ /* 0x000e220000000800 */
[----:B------:R-:W-:Y:S01]  /*09a0*/  SHF.R.U32.HI R5, RZ, R0, R7 ;  /* 0x00000000ff057219 */ /* 0x000fe20000011607 */
[----:B------:R-:W-:Y:S01]  /*09b0*/  ULDC UR4, c[0x0][0x150] ;  /* 0x0000540000047ab9 */ /* 0x000fe20000000800 */
[----:B------:R-:W-:Y:S02]  /*09c0*/  IADD3 R9, P0, RZ, -R57, RZ ;  /* 0x80000039ff097210 */ /* 0x000fe40007f1e0ff */
[----:B------:R-:W-:-:S03]  /*09d0*/  I2FP.F32.U32 R0, R4 ;  /* 0x0000000400007245 */ /* 0x000fc60000201000 */
[----:B------:R-:W1:Y:S01]  /*09e0*/  LDC.64 R28, c[0x0][0x640] ;  /* 0x00019000ff1c7b82 */ /* 0x000e620000000a00 */
[----:B------:R-:W-:Y:S02]  /*09f0*/  IMAD.X R11, RZ, RZ, ~R5, P0 ;  /* 0x000000ffff0b7224 */ /* 0x000fe400000e0e05 */
[----:B------:R-:W-:Y:S01]  /*0a00*/  FMUL R0, R0, UR4 ;  /* 0x0000000400007c20 */ /* 0x000fe20008400000 */
[----:B------:R-:W-:Y:S01]  /*0a10*/  IMAD.WIDE.U32 R6, R9, R20, R16 ;  /* 0x0000001409067225 */ /* 0x000fe200078e0010 */
[----:B------:R-:W-:-:S03]  /*0a20*/  ULDC UR4, c[0x0][0x154] ;  /* 0x0000550000047ab9 */ /* 0x000fc60000000800 */
[----:B------:R-:W-:Y:S01]  /*0a30*/  IMAD R8, R11, R20, RZ ;  /* 0x000000140b087224 */ /* 0x000fe200078e02ff */
[----:B------:R-:W2:Y:S01]  /*0a40*/  LDC R5, c[0x0][0x144] ;  /* 0x00005100ff057b82 */ /* 0x000ea20000000800 */
[----:B------:R-:W3:Y:S02]  /*0a50*/  F2I.U32.TRUNC.NTZ R0, R0 ;  /* 0x0000000000007305 */ /* 0x000ee4000020f000 */
[----:B------:R-:W-:-:S04]  /*0a60*/  IMAD R9, R9, R21, R8 ;  /* 0x0000001509097224 */ /* 0x000fc800078e0208 */
[----:B------:R-:W-:Y:S01]  /*0a70*/  IMAD.IADD R7, R7, 0x1, R9 ;  /* 0x0000000107077824 */ /* 0x000fe200078e0209 */
[----:B------:R-:W4:Y:S01]  /*0a80*/  LDC R12, c[0x0][0x608] ;  /* 0x00018200ff0c7b82 */ /* 0x000f220000000800 */
[----:B------:R-:W-:-:S03]  /*0a90*/  IMAD.MOV.U32 R9, RZ, RZ, -0x1 ;  /* 0xffffffffff097424 */ /* 0x000fc600078e00ff */
[-CC-:B0-----:R-:W-:Y:S02]  /*0aa0*/  SHF.R.U64 R20, R6, R10.reuse, R7.reuse ;  /* 0x0000000a06147219 */ /* 0x181fe40000001207 */
[----:B------:R-:W-:Y:S02]  /*0ab0*/  I2FP.F32.U32 R6, R3 ;  /* 0x0000000300067245 */ /* 0x000fe40000201000 */
[----:B------:R-:W0:Y:S01]  /*0ac0*/  LDC R26, c[0x0][0x658] ;  /* 0x00019600ff1a7b82 */ /* 0x000e220000000800 */
[----:B-1----:R-:W-:Y:S01]  /*0ad0*/  ISETP.NE.U32.AND P0, PT, R28, RZ, PT ;  /* 0x000000ff1c00720c */ /* 0x002fe20003f05070 */
[----:B---3--:R-:W-:Y:S01]  /*0ae0*/  IMAD.MOV R8, RZ, RZ, -R0 ;  /* 0x000000ffff087224 */ /* 0x008fe200078e0a00 */
[----:B------:R-:W-:Y:S01]  /*0af0*/  SHF.R.U32.HI R7, RZ, R10, R7 ;  /* 0x0000000aff077219 */ /* 0x000fe20000011607 */
[----:B------:R-:W-:Y:S01]  /*0b00*/  FMUL R6, R6, UR4 ;  /* 0x0000000406067c20 */ /* 0x000fe20008400000 */
[----:B------:R-:W-:-:S03]  /*0b10*/  ISETP.NE.AND.EX P0, PT, R29, RZ, PT, P0 ;  /* 0x000000ff1d00720c */ /* 0x000fc60003f05300 */
[----:B------:R-:W1:Y:S01]  /*0b20*/  LDC R14, c[0x0][0x148] ;  /* 0x00005200ff0e7b82 */ /* 0x000e620000000800 */
[----:B--2---:R-:W-:-:S07]  /*0b30*/  IMAD R0, R5, R8, R4 ;  /* 0x0000000805007224 */ /* 0x004fce00078e0204 */
[----:B------:R-:W2:Y:S01]  /*0b40*/  LDC R24, c[0x0][0x600] ;  /* 0x00018000ff187b82 */ /* 0x000ea20000000800 */
[-CC-:B----4-:R-:W-:Y:S02]  /*0b50*/  SHF.R.U64 R30, R20, R12.reuse, R7.reuse ;  /* 0x0000000c141e7219 */ /* 0x190fe40000001207 */
[----:B------:R-:W-:Y:S01]  /*0b60*/  SHF.R.U32.HI R5, RZ, R12, R7 ;  /* 0x0000000cff057219 */ /* 0x000fe20000011607 */
[----:B------:R-:W-:Y:S01]  /*0b70*/  IMAD.MOV.U32 R7, RZ, RZ, 0x1 ;  /* 0x00000001ff077424 */ /* 0x000fe200078e00ff */
[----:B------:R3:W4:Y:S03]  /*0b80*/  F2I.U32.TRUNC.NTZ R12, R6 ;  /* 0x00000006000c7305 */ /* 0x000726000020f000 */
[----:B------:R-:W1:Y:S01]  /*0b90*/  LDC R15, c[0x0][0x648] ;  /* 0x00019200ff0f7b82 */ /* 0x000e620000000800 */
[-C--:B0-----:R-:W-:Y:S02]  /*0ba0*/  SHF.L.U32 R4, R9, R26.reuse, RZ ;  /* 0x0000001a09047219 */ /* 0x081fe400000006ff */
[----:B------:R-:W-:-:S02]  /*0bb0*/  SHF.R.U64 R32, R30, R26, R5 ;  /* 0x0000001a1e207219 */ /* 0x000fc40000001205 */
[----:B------:R-:W-:Y:S02]  /*0bc0*/  LOP3.LUT R11, RZ, R4, RZ, 0x33, !PT ;  /* 0x00000004ff0b7212 */ /* 0x000fe400078e33ff */
[-C--:B------:R-:W-:Y:S01]  /*0bd0*/  SHF.R.U32.HI R5, RZ, R26.reuse, R5 ;  /* 0x0000001aff057219 */ /* 0x080fe20000011605 */
[----:B------:R-:W0:Y:S01]  /*0be0*/  LDC R21, c[0x0][0x638] ;  /* 0x00018e00ff157b82 */ /* 0x000e220000000800 */
[----:B------:R-:W-:Y:S01]  /*0bf0*/  SHF.L.U32 R10, R7, R26, RZ ;  /* 0x0000001a070a7219 */ /* 0x000fe200000006ff */
[----:B------:R-:W-:-:S06]  /*0c00*/  IMAD.MOV.U32 R4, RZ, RZ, R32 ;  /* 0x000000ffff047224 */ /* 0x000fcc00078e0020 */
[----:B------:R-:W0:Y:S01]  /*0c10*/  LDC R58, c[0x0][0x610] ;  /* 0x00018400ff3a7b82 */ /* 0x000e220000000800 */
[----:B---34-:R-:W-:Y:S05]  /*0c20*/  @!P0 BRA `(.L_x_7) ;  /* 0x0000000000288947 */ /* 0x018fea0003800000 */
[----:B------:R-:W3:Y:S02]  /*0c30*/  LDC R9, c[0x0][0x64c] ;  /* 0x00019300ff097b82 */ /* 0x000ee40000000800 */
[----:B---3--:R-:W-:-:S05]  /*0c40*/  IADD3 R9, P0, R32, R9, RZ ;  /* 0x0000000920097210 */ /* 0x008fca0007f1e0ff */
        /* <DEDUP_REMOVED lines=8> */
.L_x_7:
[----:B-1----:R-:W-:Y:S01]  /*0cd0*/  SHF.R.U64 R4, R4, R15, R5 ;  /* 0x0000000f04047219 */ /* 0x002fe20000001205 */
[----:B--2---:R-:W-:Y:S01]  /*0ce0*/  VIADD R5, R24, 0xffffffff ;  /* 0xffffffff18057836 */ /* 0x004fe20000000000 */
[----:B------:R-:W-:Y:S01]  /*0cf0*/  LOP3.LUT R11, R30, R11, RZ, 0xc0, !PT ;  /* 0x0000000b1e0b7212 */ /* 0x000fe200078ec0ff */
[----:B------:R-:W-:Y:S02]  /*0d00*/  IMAD.MOV R12, RZ, RZ, -R12 ;  /* 0x000000ffff0c7224 */ /* 0x000fe400078e0a0c */
[----:B------:R-:W-:Y:S01]  /*0d10*/  IMAD.MOV R6, RZ, RZ, -R4 ;  /* 0x000000ffff067224 */ /* 0x000fe200078e0a04 */
[----:B------:R-:W-:Y:S01]  /*0d20*/  LOP3.LUT R5, R20, R5, RZ, 0xc0, !PT ;  /* 0x0000000514057212 */ /* 0x000fe200078ec0ff */
[----:B------:R-:W-:Y:S02]  /*0d30*/  @P3 IMAD R0, R14, R12, R3 ;  /* 0x0000000c0e003224 */ /* 0x000fe400078e0203 */
[----:B------:R-:W-:Y:S02]  /*0d40*/  IMAD R11, R10, R4, R11 ;  /* 0x000000040a0b7224 */ /* 0x000fe400078e020b */
[----:B0-----:R-:W-:-:S02]  /*0d50*/  IMAD R3, R6, R21, R32 ;  /* 0x0000001506037224 */ /* 0x001fc400078e0220 */
[----:B------:R-:W-:Y:S02]  /*0d60*/  IMAD R58, R11, R58, R0 ;  /* 0x0000003a0b3a7224 */ /* 0x000fe400078e0200 */
[----:B------:R-:W-:Y:S02]  /*0d70*/  IMAD R3, R3, R24, R5 ;  /* 0x0000001803037224 */ /* 0x000fe400078e0205 */
[----:B------:R-:W-:-:S03]  /*0d80*/  IMAD.MOV.U32 R0, RZ, RZ, 0x1 ;  /* 0x00000001ff007424 */ /* 0x000fc600078e00ff */
[----:B------:R-:W-:Y:S02]  /*0d90*/  SEL R59, R3, R58, !P3 ;  /* 0x0000003a033b7207 */ /* 0x000fe40005800000 */
[----:B------:R-:W-:-:S07]  /*0da0*/  SEL R58, R58, R3, !P3 ;  /* 0x000000033a3a7207 */ /* 0x000fce0005800000 */
.L_x_5:
[----:B------:R-:W-:-:S08]  /*0db0*/  NOP ;  /* 0x0000000000007918 */ /* 0x000fd00000000000 */
[----:B------:R-:W0:Y:S02]  /*0dc0*/  USETMAXREG.TRY_ALLOC.CTAPOOL UP0, 0xe8 ;  /* 0x000000e8000079c8 */ /* 0x000e240008000600 */
[----:B0-----:R-:W-:-:S13]  /*0dd0*/  PLOP3.LUT P0, PT, PT, PT, UP0, 0x80, 0x0 ;  /* 0x000000000000781c */ /* 0x001fda0003f0f008 */
[----:B------:R-:W-:Y:S05]  /*0de0*/  @!P0 BRA `(.L_x_5) ;  /* 0xfffffffc00f08947 */ /* 0x000fea000383ffff */
[----:B------:R-:W-:Y:S01]  /*0df0*/  ULDC.64 UR4, c[0x0][0x598] ;  /* 0x0001660000047ab9 */ /* 0x000fe20000000a00 */
[----:B------:R-:W-:Y:S01]  /*0e00*/  ULDC.64 UR36, c[0x0][0x208] ;  /* 0x0000820000247ab9 */ /* 0x000fe20000000a00 */
[----:B------:R-:W-:-:S04]  /*0e10*/  ISETP.NE.U32.AND P0, PT, RZ, UR4, PT ;  /* 0x00000004ff007c0c */ /* 0x000fc8000bf05070 */
[----:B------:R-:W-:-:S13]  /*0e20*/  ISETP.NE.AND.EX P0, PT, RZ, UR5, PT, P0 ;  /* 0x00000005ff007c0c */ /* 0x000fda000bf05300 */
[----:B------:R-:W-:Y:S05]  /*0e30*/  @!P0 BRA `(.L_x_8) ;  /* 0x00000000001c8947 */ /* 0x000fea0003800000 */
[----:B------:R-:W0:Y:S02]  /*0e40*/  LDC.64 R4, c[0x0][0x598] ;  /* 0x00016600ff047b82 */ /* 0x000e240000000a00 */
[----:B0-----:R-:W2:Y:S02]  /*0e50*/  LDG.E.64 R4, desc[UR36][R4.64] ;  /* 0x0000002404047981 */ /* 0x001ea4000c1e1b00 */
[----:B--2---:R-:W-:-:S04]  /*0e60*/  ISETP.NE.U32.AND P0, PT, R4, RZ, PT ;  /* 0x000000ff0400720c */ /* 0x004fc80003f05070 */
[----:B------:R-:W-:-:S13]  /*0e70*/  ISETP.NE.AND.EX P0, PT, R5, RZ, PT, P0 ;  /* 0x000000ff0500720c */ /* 0x000fda0003f05300 */
[----:B------:R-:W-:Y:S05]  /*0e80*/  @!P0 BRA `(.L_x_8) ;  /* 0x0000000000088947 */ /* 0x000fea0003800000 */
[----:B------:R0:W5:Y:S01]  /*0e90*/  LD.E R23, desc[UR36][R4.64] ;  /* 0x0000002404177980 */ /* 0x000162000c101900 */
[----:B------:R-:W-:Y:S05]  /*0ea0*/  BRA `(.L_x_9) ;  /* 0x0000000000247947 */ /* 0x000fea0003800000 */
.L_x_8:
[----:B------:R-:W-:Y:S02]  /*0eb0*/  ULDC.64 UR4, c[0x0][0x588] ;  /* 0x0001620000047ab9 */ /* 0x000fe40000000a00 */
[----:B------:R-:W-:-:S04]  /*0ec0*/  ISETP.NE.U32.AND P0, PT, RZ, UR4, PT ;  /* 0x00000004ff007c0c */ /* 0x000fc8000bf05070 */
[----:B------:R-:W-:-:S13]  /*0ed0*/  ISETP.NE.AND.EX P0, PT, RZ, UR5, PT, P0 ;  /* 0x00000005ff007c0c */ /* 0x000fda000bf05300 */
[----:B------:R-:W-:Y:S05]  /*0ee0*/  @!P0 BRA `(.L_x_10) ;  /* 0x00000000000c8947 */ /* 0x000fea0003800000 */
[----:B------:R-:W0:Y:S02]  /*0ef0*/  LDC.64 R4, c[0x0][0x588] ;  /* 0x00016200ff047b82 */ /* 0x000e240000000a00 */
[----:B0-----:R1:W5:Y:S01]  /*0f00*/  LDG.E R23, desc[UR36][R4.64] ;  /* 0x0000002404177981 */ /* 0x001362000c1e1900 */
[----:B------:R-:W-:Y:S05]  /*0f10*/  BRA `(.L_x_9) ;  /* 0x0000000000087947 */ /* 0x000fea0003800000 */
.L_x_10:
[----:B------:R-:W-:Y:S02]  /*0f20*/  ULDC UR4, c[0x0][0x580] ;  /* 0x0001600000047ab9 */ /* 0x000fe40000000800 */
[----:B------:R-:W-:-:S07]  /*0f30*/  IMAD.U32 R23, RZ, RZ, UR4 ;  /* 0x00000004ff177e24 */ /* 0x000fce000f8e00ff */
.L_x_9:
[----:B------:R-:W-:Y:S02]  /*0f40*/  ULDC.64 UR4, c[0x0][0x5a0] ;  /* 0x0001680000047ab9 */ /* 0x000fe40000000a00 */
[----:B------:R-:W-:-:S04]  /*0f50*/  ISETP.NE.U32.AND P0, PT, RZ, UR4, PT ;  /* 0x00000004ff007c0c */ /* 0x000fc8000bf05070 */
[----:B------:R-:W-:-:S13]  /*0f60*/  ISETP.NE.AND.EX P0, PT, RZ, UR5, PT, P0 ;  /* 0x00000005ff007c0c */ /* 0x000fda000bf05300 */
[----:B------:R-:W-:Y:S05]  /*0f70*/  @!P0 BRA `(.L_x_11) ;  /* 0x00000000001c8947 */ /* 0x000fea0003800000 */
[----:B01----:R-:W0:Y:S02]  /*0f80*/  LDC.64 R4, c[0x0][0x5a0] ;  /* 0x00016800ff047b82 */ /* 0x003e240000000a00 */
[----:B0-----:R-:W2:Y:S02]  /*0f90*/  LDG.E.64 R4, desc[UR36][R4.64] ;  /* 0x0000002404047981 */ /* 0x001ea4000c1e1b00 */
[----:B--2---:R-:W-:-:S04]  /*0fa0*/  ISETP.NE.U32.AND P0, PT, R4, RZ, PT ;  /* 0x000000ff0400720c */ /* 0x004fc80003f05070 */
[----:B------:R-:W-:-:S13]  /*0fb0*/  ISETP.NE.AND.EX P0, PT, R5, RZ, PT, P0 ;  /* 0x000000ff0500720c */ /* 0x000fda0003f05300 */
[----:B------:R-:W-:Y:S05]  /*0fc0*/  @!P0 BRA `(.L_x_11) ;  /* 0x0000000000088947 */ /* 0x000fea0003800000 */
[----:B------:R0:W5:Y:S01]  /*0fd0*/  LD.E R56, desc[UR36][R4.64] ;  /* 0x0000002404387980 */ /* 0x000162000c101900 */
[----:B------:R-:W-:Y:S05]  /*0fe0*/  BRA `(.L_x_12) ;  /* 0x0000000000247947 */ /* 0x000fea0003800000 */
.L_x_11:
[----:B------:R-:W-:Y:S02]  /*0ff0*/  ULDC.64 UR4, c[0x0][0x590] ;  /* 0x0001640000047ab9 */ /* 0x000fe40000000a00 */
[----:B------:R-:W-:-:S04]  /*1000*/  ISETP.NE.U32.AND P0, PT, RZ, UR4, PT ;  /* 0x00000004ff007c0c */ /* 0x000fc8000bf05070 */
[----:B------:R-:W-:-:S13]  /*1010*/  ISETP.NE.AND.EX P0, PT, RZ, UR5, PT, P0 ;  /* 0x00000005ff007c0c */ /* 0x000fda000bf05300 */
[----:B------:R-:W-:Y:S05]  /*1020*/  @!P0 BRA `(.L_x_13) ;  /* 0x00000000000c8947 */ /* 0x000fea0003800000 */
[----:B01----:R-:W0:Y:S02]  /*1030*/  LDC.64 R4, c[0x0][0x590] ;  /* 0x00016400ff047b82 */ /* 0x003e240000000a00 */
[----:B0-----:R1:W5:Y:S01]  /*1040*/  LDG.E R56, desc[UR36][R4.64] ;  /* 0x0000002404387981 */ /* 0x001362000c1e1900 */
[----:B------:R-:W-:Y:S05]  /*1050*/  BRA `(.L_x_12) ;  /* 0x0000000000087947 */ /* 0x000fea0003800000 */
.L_x_13:
[----:B------:R-:W-:Y:S02]  /*1060*/  ULDC UR4, c[0x0][0x584] ;  /* 0x0001610000047ab9 */ /* 0x000fe40000000800 */
[----:B------:R-:W-:-:S07]  /*1070*/  IMAD.U32 R56, RZ, RZ, UR4 ;  /* 0x00000004ff387e24 */ /* 0x000fce000f8e00ff */
.L_x_12:
[----:B------:R-:W-:-:S13]  /*1080*/  LOP3.LUT P0, RZ, R0, 0xff, RZ, 0xc0, !PT ;  /* 0x000000ff00ff7812 */ /* 0x000fda000780c0ff */
[----:B------:R-:W-:Y:S05]  /*1090*/  @!P0 EXIT ;  /* 0x000000000000894d */ /* 0x000fea0003800000 */
[----:B------:R-:W-:Y:S01]  /*10a0*/  ULDC UR4, c[0x0][0x28c] ;  /* 0x0000a30000047ab9 */ /* 0x000fe20000000800 */
[----:B------:R-:W-:Y:S01]  /*10b0*/  LOP3.LUT R62, R19, 0x1, RZ, 0xfc, !PT ;  /* 0x00000001133e7812 */ /* 0x000fe200078efcff */
[----:B------:R-:W-:Y:S01]  /*10c0*/  UIADD3 UR4, UR4, 0x1f, URZ ;  /* 0x0000001f04047890 */ /* 0x000fe2000fffe03f */
[----:B------:R-:W-:Y:S01]  /*10d0*/  UMOV UR38, URZ ;  /* 0x0000003f00267c82 */ /* 0x000fe20008000000 */
[----:B------:R-:W-:Y:S02]  /*10e0*/  UMOV UR39, URZ ;  /* 0x0000003f00277c82 */ /* 0x000fe40008000000 */
[----:B------:R-:W-:-:S04]  /*10f0*/  USHF.R.S32.HI UR5, URZ, 0x1f, UR4 ;  /* 0x0000001f3f057899 */ /* 0x000fc80008011404 */
[----:B------:R-:W-:-:S04]  /*1100*/  ULEA.HI UR5, UR5, UR4, URZ, 0x5 ;  /* 0x0000000405057291 */ /* 0x000fc8000f8f283f */
[----:B------:R-:W-:-:S12]  /*1110*/  USHF.R.S32.HI UR40, URZ, 0x5, UR5 ;  /* 0x000000053f287899 */ /* 0x000fd80008011405 */
.L_x_95:
[----:B------:R-:W-:Y:S01]  /*1120*/  LOP3.LUT R0, R18, 0x80, RZ, 0xc0, !PT ;  /* 0x0000008012007812 */ /* 0x000fe200078ec0ff */
[----:B--2---:R-:W2:Y:S01]  /*1130*/  S2UR UR7, SR_CgaCtaId ;  /* 0x00000000000779c3 */ /* 0x004ea20000008800 */
[----:B------:R-:W-:Y:S02]  /*1140*/  UMOV UR6, 0x400 ;  /* 0x0000040000067882 */ /* 0x000fe40000000000 */
[----:B------:R-:W-:-:S06]  /*1150*/  SHF.R.U32.HI R0, RZ, 0x7, R0 ;  /* 0x00000007ff007819 */ /* 0x000fcc0000011600 */
[----:B---3--:R-:W3:Y:S01]  /*1160*/  SHFL.IDX PT, R0, R0, RZ, 0x1f ;  /* 0x00001fff00007589 */ /* 0x008ee200000e0000 */
[----:B--2---:R-:W-:Y:S01]  /*1170*/  ULEA UR42, UR7, UR6, 0x18 ;  /* 0x00000006072a7291 */ /* 0x004fe2000f8ec03f */
[----:B---3--:R-:W-:-:S13]  /*1180*/  R2UR UR4, R0 ;  /* 0x00000000000472ca */ /* 0x008fda00000e0000 */
[----:B------:R-:W-:-:S04]  /*1190*/  ULEA.HI UR5, UR4, UR4, URZ, 0x1 ;  /* 0x0000000404057291 */ /* 0x000fc8000f8f083f */
[----:B------:R-:W-:-:S04]  /*11a0*/  ULOP3.LUT UR5, UR5, 0xffffe, URZ, 0xc0, !UPT ;  /* 0x000ffffe05057892 */ /* 0x000fc8000f8ec03f */
[----:B------:R-:W-:-:S03]  /*11b0*/  UIADD3 UR5, UR4, -UR5, URZ ;  /* 0x8000000504057290 */ /* 0x000fc6000fffe03f */
[----:B------:R-:W-:Y:S01]  /*11c0*/  ULDC UR4, c[0x0][0x28c] ;  /* 0x0000a30000047ab9 */ /* 0x000fe20000000800 */
[----:B------:R-:W-:Y:S01]  /*11d0*/  ULEA UR5, UR5, UR42, 0xc ;  /* 0x0000002a05057291 */ /* 0x000fe2000f8e603f */
[----:B------:R-:W-:-:S03]  /*11e0*/  ISETP.LT.AND P0, PT, RZ, UR4, PT ;  /* 0x00000004ff007c0c */ /* 0x000fc6000bf01270 */
[----:B------:R-:W-:-:S04]  /*11f0*/  UIADD3 UR5, UR5, 0x200, URZ ;  /* 0x0000020005057890 */ /* 0x000fc8000fffe03f */
[----:B------:R-:W-:-:S04]  /*1200*/  USHF.R.U32.HI UR5, URZ, 0x4, UR5 ;  /* 0x000000043f057899 */ /* 0x000fc80008011605 */
[----:B------:R-:W-:Y:S02]  /*1210*/  ULOP3.LUT UR41, UR5, 0x3fff, URZ, 0xc0, !UPT ;  /* 0x00003fff05297892 */ /* 0x000fe4000f8ec03f */
[----:B-1--45:R-:W-:Y:S10]  /*1220*/  @P0 BRA `(.L_x_14) ;  /* 0x0000000000400947 */ /* 0x032ff40003800000 */
[----:B------:R-:W-:Y:S01]  /*1230*/  MOV R0, 0x0 ;  /* 0x0000000000007802 */ /* 0x000fe20000000f00 */
[----:B------:R-:W-:Y:S01]  /*1240*/  ULDC.64 UR4, c[0x4][0x68] ;  /* 0x01001a0000047ab9 */ /* 0x000fe20000000a00 */
[----:B------:R-:W-:Y:S01]  /*1250*/  ULDC.64 UR6, c[0x4][0x8] ;  /* 0x0100020000067ab9 */ /* 0x000fe20000000a00 */
[----:B01----:R-:W-:Y:S01]  /*1260*/  IMAD.U32 R4, RZ, RZ, UR4 ;  /* 0x00000004ff047e24 */ /* 0x003fe2000f8e00ff */
[----:B------:R0:W1:Y:S01]  /*1270*/  LDC.64 R14, c[0x4][R0] ;  /* 0x01000000000e7b82 */ /* 0x0000620000000a00 */
[----:B------:R-:W-:Y:S01]  /*1280*/  IMAD.U32 R5, RZ, RZ, UR5 ;  /* 0x00000005ff057e24 */ /* 0x000fe2000f8e00ff */
[----:B------:R-:W-:Y:S01]  /*1290*/  ULDC.64 UR4, c[0x4][0x70] ;  /* 0x01001c0000047ab9 */ /* 0x000fe20000000a00 */
[----:B------:R-:W-:Y:S02]  /*12a0*/  IMAD.U32 R10, RZ, RZ, UR6 ;  /* 0x00000006ff0a7e24 */ /* 0x000fe4000f8e00ff */
[----:B------:R-:W-:Y:S02]  /*12b0*/  IMAD.U32 R6, RZ, RZ, UR4 ;  /* 0x00000004ff067e24 */ /* 0x000fe4000f8e00ff */
[----:B------:R-:W-:-:S02]  /*12c0*/  IMAD.U32 R7, RZ, RZ, UR5 ;  /* 0x00000005ff077e24 */ /* 0x000fc4000f8e00ff */
[----:B------:R-:W-:Y:S02]  /*12d0*/  IMAD.U32 R11, RZ, RZ, UR7 ;  /* 0x00000007ff0b7e24 */ /* 0x000fe4000f8e00ff */
[----:B------:R-:W-:Y:S02]  /*12e0*/  IMAD.MOV.U32 R8, RZ, RZ, 0x1e1 ;  /* 0x000001e1ff087424 */ /* 0x000fe400078e00ff */
[----:B------:R-:W-:Y:S02]  /*12f0*/  IMAD.MOV.U32 R12, RZ, RZ, 0x1 ;  /* 0x00000001ff0c7424 */ /* 0x000fe400078e00ff */
[----:B0-----:R-:W-:-:S07]  /*1300*/  IMAD.MOV.U32 R13, RZ, RZ, RZ ;  /* 0x000000ffff0d7224 */ /* 0x001fce00078e00ff */
[----:B------:R-:W-:-:S07]  /*1310*/  LEPC R20, `(.L_x_14) ;  /* 0x000000001014794e */ /* 0x000fce0000000000 */
[----:B-1---5:R-:W-:Y:S05]  /*1320*/  CALL.ABS.NOINC R14 ;  /* 0x000000000e007343 */ /* 0x022fea0003c00000 */
.L_x_14:
[----:B------:R-:W-:-:S13]  /*1330*/  ISETP.NE.AND P0, PT, R62, 0x3, PT ;  /* 0x000000033e00780c */ /* 0x000fda0003f05270 */
[----:B------:R-:W-:Y:S05]  /*1340*/  @!P0 BRA `(.L_x_15) ;  /* 0x0000000000048947 */ /* 0x000fea0003800000 */
[----:B------:R-:W-:Y:S01]  /*1350*/  BPT.TRAP 0x1 ;  /* 0x000000040000795c */ /* 0x000fe20000300000 */
.L_x_15:
[----:B------:R-:W-:Y:S02]  /*1360*/  IMAD.U32 R3, RZ, RZ, UR39 ;  /* 0x00000027ff037e24 */ /* 0x000fe4000f8e00ff */
[----:B------:R-:W-:-:S03]  /*1370*/  IMAD.U32 R0, RZ, RZ, UR38 ;  /* 0x00000026ff007e24 */ /* 0x000fc6000f8e00ff */
[----:B------:R-:W-:Y:S02]  /*1380*/  LEA R3, R3, UR42, 0x3 ;  /* 0x0000002a03037c11 */ /* 0x000fe4000f8e18ff */
[----:B------:R-:W-:-:S04]  /*1390*/  SHF.L.U32 R0, R0, 0x1f, RZ ;  /* 0x0000001f00007819 */ /* 0x000fc800000006ff */
[----:B------:R2:W3:Y:S01]  /*13a0*/  SYNCS.PHASECHK.TRANS64.TRYWAIT P1, [R3+URZ], R0 ;  /* 0x00000000030075a7 */ /* 0x0004e2000802017f */
[----:B------:R-:W-:Y:S05]  /*13b0*/  @!P0 BRA `(.L_x_16) ;  /* 0x0000000000048947 */ /* 0x000fea0003800000 */
[----:B------:R-:W-:Y:S01]  /*13c0*/  BPT.TRAP 0x1 ;  /* 0x000000040000795c */ /* 0x000fe20000300000 */
.L_x_16:
[----:B---3--:R-:W-:Y:S05]  /*13d0*/  @P1 BRA `(.L_x_17) ;  /* 0x0000000000081947 */ /* 0x008fea0003800000 */
[----:B------:R-:W3:Y:S02]  /*13e0*/  SYNCS.PHASECHK.TRANS64.TRYWAIT P1, [R3+URZ], R0 ;  /* 0x00000000030075a7 */ /* 0x000ee4000802017f */
[----:B---3--:R-:W-:Y:S05]  /*13f0*/  @!P1 BRA `(.L_x_18) ;  /* 0x00000050000c9947 */ /* 0x008fea0003800000 */
.L_x_17:
[----:B------:R-:W-:-:S04]  /*1400*/  UISETP.LT.AND UP0, UPT, UR40, 0x1, UPT ;  /* 0x000000012800788c */ /* 0x000fc8000bf01270 */
[----:B------:R-:W-:-:S04]  /*1410*/  USEL UR4, UR40, 0x1, UP0 ;  /* 0x0000000128047887 */ /* 0x000fc80008000000 */
[----:B------:R-:W-:-:S06]  /*1420*/  UIADD3 UR4, UR40, -UR4, URZ ;  /* 0x8000000428047290 */ /* 0x000fcc000fffe03f */
[----:B--23--:R-:W-:Y:S01]  /*1430*/  IMAD.U32 R0, RZ, RZ, UR4 ;  /* 0x00000004ff007e24 */ /* 0x00cfe2000f8e00ff */
[----:B------:R-:W-:Y:S05]  /*1440*/  WARPSYNC.ALL ;  /* 0x0000000000007948 */ /* 0x000fea0003800000 */
[----:B------:R-:W-:Y:S01]  /*1450*/  ISETP.GE.AND P1, PT, R0, 0x1, PT ;  /* 0x000000010000780c */ /* 0x000fe20003f26270 */
[----:B------:R-:W-:Y:S01]  /*1460*/  UIADD3 UR4, UR42, 0x24200, URZ ;  /* 0x000242002a047890 */ /* 0x000fe2000fffe03f */
[----:B------:R-:W-:Y:S01]  /*1470*/  WARPGROUP.ARRIVE ;  /* 0x00000000000079c5 */ /* 0x000fe20000000000 */
[----:B------:R-:W-:Y:S02]  /*1480*/  ULOP3.LUT UR41, UR41, 0x10000, URZ, 0xfc, !UPT ;  /* 0x0001000029297892 */ /* 0x000fe4000f8efc3f */
[----:B------:R-:W-:Y:S01]  /*1490*/  USHF.R.U32.HI UR4, URZ, 0x4, UR4 ;  /* 0x000000043f047899 */ /* 0x000fe20008011604 */
[----:B------:R-:W-:Y:S01]  /*14a0*/  UMOV UR5, 0x80000020 ;  /* 0x8000002000057882 */ /* 0x000fe20000000000 */
[----:B------:R-:W-:-:S02]  /*14b0*/  UMOV UR7, 0x40000040 ;  /* 0x4000004000077882 */ /* 0x000fc40000000000 */
[----:B------:R-:W-:Y:S02]  /*14c0*/  ULOP3.LUT UR8, UR4, 0x3fff, URZ, 0xc0, !UPT ;  /* 0x00003fff04087892 */ /* 0x000fe4000f8ec03f */
[----:B------:R-:W-:Y:S02]  /*14d0*/  ULEA UR4, UR39, UR41, 0x9 ;  /* 0x0000002927047291 */ /* 0x000fe4000f8e483f */
[----:B------:R-:W-:-:S09]  /*14e0*/  ULEA UR6, UR39, UR8, 0x8 ;  /* 0x0000000827067291 */ /* 0x000fd2000f8e403f */
[----:B------:R-:W-:Y:S01]  /*14f0*/  HGMMA.64x64x16.F32 R24, gdesc[UR4].tnspB, RZ, !UPT, gsb0 ;  /* 0x40e00000041879f0 */ /* 0x000fe2000c0008ff */
[----:B------:R-:W-:Y:S02]  /*1500*/  UIADD3 UR4, UR4, 0x2, URZ ;  /* 0x0000000204047890 */ /* 0x000fe4000fffe03f */
[----:B------:R-:W-:Y:S01]  /*1510*/  UIADD3 UR6, UR6, 0x80, URZ ;  /* 0x0000008006067890 */ /* 0x000fe2000fffe03f */
[----:B------:R-:W-:Y:S01]  /*1520*/  UMOV UR5, 0x80000020 ;  /* 0x8000002000057882 */ /* 0x000fe20000000000 */
[----:B------:R-:W-:Y:S01]  /*1530*/  UMOV UR7, 0x40000040 ;  /* 0x4000004000077882 */ /* 0x000fe20000000000 */
[----:B------:R-:W-:Y:S02]  /*1540*/  WARPGROUP.DEPBAR.LE gsb0, 0x0 ;  /* 0x00008000000079c5 */ /* 0x000fe40000010000 */
[----:B------:R-:W-:-:S06]  /*1550*/  WARPGROUP.ARRIVE ;  /* 0x00000000000079c5 */ /* 0x000fcc0000000000 */
[----:B------:R-:W-:Y:S03]  /*1560*/  HGMMA.64x64x16.F32 R24, gdesc[UR4].tnspB, R24, gsb0 ;  /* 0x40e00000041879f0 */ /* 0x000fe60008000818 */
[----:B------:R-:W-:Y:S02]  /*1570*/  WARPGROUP.DEPBAR.LE gsb0, 0x0 ;  /* 0x00008000000079c5 */ /* 0x000fe40000010000 */
[----:B------:R-:W-:Y:S05]  /*1580*/  @!P1 BRA `(.L_x_19) ;  /* 0x0000000000d89947 */ /* 0x000fea0003800000 */
[----:B------:R-:W-:Y:S02]  /*1590*/  UIADD3 UR4, UR39, 0x1, URZ ;  /* 0x0000000127047890 */ /* 0x000fe4000fffe03f */
[----:B------:R-:W-:Y:S02]  /*15a0*/  UMOV UR10, UR39 ;  /* 0x00000027000a7c82 */ /* 0x000fe40008000000 */
[----:B------:R-:W-:-:S04]  /*15b0*/  UISETP.NE.AND UP0, UPT, UR4, 0x12, UPT ;  /* 0x000000120400788c */ /* 0x000fc8000bf05270 */
[----:B------:R-:W-:Y:S02]  /*15c0*/  USEL UR5, URZ, 0x1, UP0 ;  /* 0x000000013f057887 */ /* 0x000fe40008000000 */
[----:B------:R-:W-:Y:S02]  /*15d0*/  USEL UR9, UR4, URZ, UP0 ;  /* 0x0000003f04097287 */ /* 0x000fe40008000000 */
[----:B------:R-:W-:-:S06]  /*15e0*/  ULOP3.LUT UR5, UR38, UR5, URZ, 0x3c, !UPT ;  /* 0x0000000526057292 */ /* 0x000fcc000f8e3c3f */
[----:B01----:R-:W-:-:S07]  /*15f0*/  IMAD.U32 R5, RZ, RZ, UR5 ;  /* 0x00000005ff057e24 */ /* 0x003fce000f8e00ff */
.L_x_26:
[----:B01----:R-:W-:Y:S05]  /*1600*/  @!P0 BRA `(.L_x_20) ;  /* 0x0000000000048947 */ /* 0x003fea0003800000 */
[----:B------:R-:W-:Y:S01]  /*1610*/  BPT.TRAP 0x1 ;  /* 0x000000040000795c */ /* 0x000fe20000300000 */
.L_x_20:
[----:B------:R-:W0:Y:S01]  /*1620*/  S2UR UR5, SR_CgaCtaId ;  /* 0x00000000000579c3 */ /* 0x000e220000008800 */
[----:B------:R-:W-:Y:S01]  /*1630*/  UMOV UR4, 0x400 ;  /* 0x0000040000047882 */ /* 0x000fe20000000000 */
[----:B------:R-:W-:Y:S01]  /*1640*/  SHF.L.U32 R3, R5, 0x1f, RZ ;  /* 0x0000001f05037819 */ /* 0x000fe200000006ff */
[----:B0-----:R-:W-:-:S04]  /*1650*/  ULEA UR11, UR5, UR4, 0x18 ;  /* 0x00000004050b7291 */ /* 0x001fc8000f8ec03f */
[----:B------:R-:W-:-:S09]  /*1660*/  ULEA UR4, UR9, UR11, 0x3 ;  /* 0x0000000b09047291 */ /* 0x000fd2000f8e183f */
[----:B------:R0:W1:Y:S01]  /*1670*/  SYNCS.PHASECHK.TRANS64.TRYWAIT P1, [UR4], R3 ;  /* 0x00000003ff0075a7 */ /* 0x0000620008020144 */
[----:B------:R-:W-:Y:S05]  /*1680*/  @!P0 BRA `(.L_x_21) ;  /* 0x0000000000048947 */ /* 0x000fea0003800000 */
[----:B------:R-:W-:Y:S01]  /*1690*/  BPT.TRAP 0x1 ;  /* 0x000000040000795c */ /* 0x000fe20000300000 */
.L_x_21:
[----:B-1----:R-:W-:Y:S05]  /*16a0*/  @P1 BRA `(.L_x_22) ;  /* 0x0000000000081947 */ /* 0x002fea0003800000 */
[----:B------:R-:W1:Y:S02]  /*16b0*/  SYNCS.PHASECHK.TRANS64.TRYWAIT P1, [UR4], R3 ;  /* 0x00000003ff0075a7 */ /* 0x000e640008020144 */
[----:B-1----:R-:W-:Y:S05]  /*16c0*/  @!P1 BRA `(.L_x_23) ;  /* 0x0000004c006c9947 */ /* 0x002fea0003800000 */
.L_x_22:
[----:B------:R-:W-:Y:S01]  /*16d0*/  ULEA UR4, UR9, UR41, 0x9 ;  /* 0x0000002909047291 */ /* 0x000fe2000f8e483f */
[----:B------:R-:W-:Y:S01]  /*16e0*/  WARPGROUP.ARRIVE ;  /* 0x00000000000079c5 */ /* 0x000fe20000000000 */
[----:B------:R-:W-:Y:S01]  /*16f0*/  ULEA UR6, UR9, UR8, 0x8 ;  /* 0x0000000809067291 */ /* 0x000fe2000f8e403f */
[----:B------:R-:W-:Y:S01]  /*1700*/  UMOV UR5, 0x80000020 ;  /* 0x8000002000057882 */ /* 0x000fe20000000000 */
[----:B------:R-:W-:-:S07]  /*1710*/  UMOV UR7, 0x40000040 ;  /* 0x4000004000077882 */ /* 0x000fce0000000000 */
[----:B------:R-:W-:Y:S01]  /*1720*/  HGMMA.64x64x16.F32 R24, gdesc[UR4].tnspB, R24, gsb0 ;  /* 0x40e00000041879f0 */ /* 0x000fe20008000818 */
        /* <DEDUP_REMOVED lines=9> */
[----:B------:R-:W-:Y:S01]  /*17c0*/  BPT.TRAP 0x1 ;  /* 0x000000040000795c */ /* 0x000fe20000300000 */
.L_x_24:
[----:B------:R-:W-:Y:S01]  /*17d0*/  ULEA UR4, UR10, UR11, 0x3 ;  /* 0x0000000b0a047291 */ /* 0x000fe2000f8e183f */
[----:B------:R-:W-:-:S03]  /*17e0*/  ISETP.GT.U32.AND P1, PT, R19, 0x1, PT ;  /* 0x000000011300780c */ /* 0x000fc60003f24070 */
[----:B------:R-:W-:-:S04]  /*17f0*/  UIADD3 UR4, UR4, 0x90, URZ ;  /* 0x0000009004047890 */ /* 0x000fc8000fffe03f */
[----:B------:R-:W-:-:S09]  /*1800*/  UPRMT UR4, URZ, 0x654, UR4 ;  /* 0x000006543f047896 */ /* 0x000fd20008000004 */
[----:B------:R-:W-:Y:S01]  /*1810*/  SYNCS.ARRIVE.TRANS64.RED.A1T0 RZ, [UR4], RZ ;  /* 0x000000ffffff79a7 */ /* 0x000fe20008100404 */
[----:B------:R-:W-:Y:S05]  /*1820*/  @P1 BRA `(.L_x_25) ;  /* 0x0000000000041947 */ /* 0x000fea0003800000 */
[----:B------:R-:W-:Y:S01]  /*1830*/  BPT.TRAP 0x1 ;  /* 0x000000040000795c */ /* 0x000fe20000300000 */
.L_x_25:
[----:B------:R-:W-:Y:S01]  /*1840*/  UIADD3 UR9, UR9, 0x1, URZ ;  /* 0x0000000109097890 */ /* 0x000fe2000fffe03f */
[C---:B------:R-:W-:Y:S01]  /*1850*/  ISETP.GT.AND P1, PT, R0.reuse, 0x1, PT ;  /* 0x000000010000780c */ /* 0x040fe20003f24270 */
[----:B------:R-:W-:Y:S01]  /*1860*/  UIADD3 UR10, UR10, 0x1, URZ ;  /* 0x000000010a0a7890 */ /* 0x000fe2000fffe03f */
[----:B------:R-:W-:Y:S01]  /*1870*/  VIADD R0, R0, 0xffffffff ;  /* 0xffffffff00007836 */ /* 0x000fe20000000000 */
[----:B------:R-:W-:Y:S02]  /*1880*/  UISETP.NE.AND UP0, UPT, UR9, 0x12, UPT ;  /* 0x000000120900788c */ /* 0x000fe4000bf05270 */
[----:B------:R-:W-:Y:S02]  /*1890*/  UISETP.NE.AND UP1, UPT, UR10, 0x12, UPT ;  /* 0x000000120a00788c */ /* 0x000fe4000bf25270 */
[----:B------:R-:W-:Y:S02]  /*18a0*/  USEL UR4, URZ, 0x1, UP0 ;  /* 0x000000013f047887 */ /* 0x000fe40008000000 */
[----:B------:R-:W-:-:S02]  /*18b0*/  USEL UR9, UR9, URZ, UP0 ;  /* 0x0000003f09097287 */ /* 0x000fc40008000000 */
[----:B------:R-:W-:Y:S02]  /*18c0*/  USEL UR10, UR10, URZ, UP1 ;  /* 0x0000003f0a0a7287 */ /* 0x000fe40008800000 */
[----:B------:R-:W-:Y:S01]  /*18d0*/  LOP3.LUT R5, R5, UR4, RZ, 0x3c, !PT ;  /* 0x0000000405057c12 */ /* 0x000fe2000f8e3cff */
[----:B------:R-:W-:Y:S09]  /*18e0*/  @P1 BRA `(.L_x_26) ;  /* 0xfffffffc00441947 */ /* 0x000ff2000383ffff */
.L_x_19:
[----:B------:R-:W2:Y:S02]  /*18f0*/  LDC R0, c[0x0][0x28c] ;  /* 0x0000a300ff007b82 */ /* 0x000ea40000000800 */
[----:B--2---:R-:W-:-:S13]  /*1900*/  ISETP.GE.AND P1, PT, R0, 0x1, PT ;  /* 0x000000010000780c */ /* 0x004fda0003f26270 */
[----:B------:R-:W-:Y:S05]  /*1910*/  @!P1 BRA `(.L_x_27) ;  /* 0x0000000000489947 */ /* 0x000fea0003800000 */
[----:B------:R-:W-:Y:S05]  /*1920*/  @!P0 BRA `(.L_x_28) ;  /* 0x0000000000048947 */ /* 0x000fea0003800000 */
[----:B------:R-:W-:Y:S01]  /*1930*/  BPT.TRAP 0x1 ;  /* 0x000000040000795c */ /* 0x000fe20000300000 */
.L_x_28:
[----:B------:R-:W2:Y:S01]  /*1940*/  S2UR UR7, SR_CgaCtaId ;  /* 0x00000000000779c3 */ /* 0x000ea20000008800 */
[----:B------:R-:W-:Y:S01]  /*1950*/  UISETP.LT.AND UP0, UPT, UR40, 0x1, UPT ;  /* 0x000000012800788c */ /* 0x000fe2000bf01270 */
[----:B------:R-:W-:-:S03]  /*1960*/  ISETP.GT.U32.AND P0, PT, R19, 0x1, PT ;  /* 0x000000011300780c */ /* 0x000fc60003f04070 */
[----:B------:R-:W-:-:S04]  /*1970*/  USEL UR6, UR40, 0x1, UP0 ;  /* 0x0000000128067887 */ /* 0x000fc80008000000 */
[----:B------:R-:W-:-:S04]  /*1980*/  UIADD3 UR6, UR39, UR40, -UR6 ;  /* 0x0000002827067290 */ /* 0x000fc8000fffe806 */
[----:B------:R-:W-:-:S04]  /*1990*/  UIMAD.WIDE.U32 UR4, UR6, 0x38e38e39, URZ ;  /* 0x38e38e39060478a5 */ /* 0x000fc8000f8e003f */
[----:B------:R-:W-:-:S03]  /*19a0*/  USHF.R.U32.HI UR4, URZ, 0x2, UR5 ;  /* 0x000000023f047899 */ /* 0x000fc60008011605 */
[----:B------:R-:W-:Y:S01]  /*19b0*/  UMOV UR5, 0x400 ;  /* 0x0000040000057882 */ /* 0x000fe20000000000 */
[----:B------:R-:W-:Y:S02]  /*19c0*/  UIMAD UR6, UR4, -0x12, UR6 ;  /* 0xffffffee040678a4 */ /* 0x000fe4000f8e0206 */
[----:B--2---:R-:W-:-:S04]  /*19d0*/  ULEA UR5, UR7, UR5, 0x18 ;  /* 0x0000000507057291 */ /* 0x004fc8000f8ec03f */
[----:B------:R-:W-:-:S04]  /*19e0*/  ULEA UR6, UR6, UR5, 0x3 ;  /* 0x0000000506067291 */ /* 0x000fc8000f8e183f */
[----:B------:R-:W-:-:S04]  /*19f0*/  UIADD3 UR6, UR6, 0x90, URZ ;  /* 0x0000009006067890 */ /* 0x000fc8000fffe03f */
[----:B------:R-:W-:-:S09]  /*1a00*/  UPRMT UR6, URZ, 0x654, UR6 ;  /* 0x000006543f067896 */ /* 0x000fd20008000006 */
[----:B------:R-:W-:Y:S01]  /*1a10*/  SYNCS.ARRIVE.TRANS64.RED.A1T0 RZ, [UR6], RZ ;  /* 0x000000ffffff79a7 */ /* 0x000fe20008100406 */
[----:B------:R-:W-:Y:S05]  /*1a20*/  @P0 BRA `(.L_x_27) ;  /* 0x0000000000040947 */ /* 0x000fea0003800000 */
[----:B------:R-:W-:Y:S01]  /*1a30*/  BPT.TRAP 0x1 ;  /* 0x000000040000795c */ /* 0x000fe20000300000 */
.L_x_27:
[----:B------:R-:W2:Y:S01]  /*1a40*/  LDC R6, c[0x0][0x288] ;  /* 0x0000a200ff067b82 */ /* 0x000ea20000000800 */
[C---:B01----:R-:W-:Y:S01]  /*1a50*/  LOP3.LUT R5, R18.reuse, 0x3, RZ, 0xc0, !PT ;  /* 0x0000000312057812 */ /* 0x043fe200078ec0ff */
[----:B------:R-:W-:Y:S01]  /*1a60*/  IMAD.SHL.U32 R59, R59, 0x40, RZ ;  /* 0x000000403b3b7824 */ /* 0x000fe200078e00ff */
[----:B------:R-:W-:Y:S01]  /*1a70*/  UIADD3 UR39, UR40, UR39, URZ ;  /* 0x0000002728277290 */ /* 0x000fe2000fffe03f */
[----:B------:R-:W-:Y:S01]  /*1a80*/  SHF.R.U32.HI R3, RZ, 0x2, R18 ;  /* 0x00000002ff037819 */ /* 0x000fe20000011612 */
[C---:B------:R-:W-:Y:S01]  /*1a90*/  IMAD.SHL.U32 R10, R18.reuse, 0x2, RZ ;  /* 0x00000002120a7824 */ /* 0x040fe200078e00ff */
[----:B------:R-:W-:Y:S01]  /*1aa0*/  LOP3.LUT R4, R18, 0x60, RZ, 0xc0, !PT ;  /* 0x0000006012047812 */ /* 0x000fe200078ec0ff */
[----:B------:R-:W-:Y:S01]  /*1ab0*/  UISETP.GT.U32.AND UP0, UPT, UR39, 0x11, UPT ;  /* 0x000000112700788c */ /* 0x000fe2000bf04070 */
[----:B------:R-:W-:Y:S01]  /*1ac0*/  LOP3.LUT R0, R22, 0x1, RZ, 0xc0, !PT ;  /* 0x0000000116007812 */ /* 0x000fe200078ec0ff */
[----:B------:R-:W-:Y:S01]  /*1ad0*/  ULDC UR7, c[0x0][0x284] ;  /* 0x0000a10000077ab9 */ /* 0x000fe20000000800 */
[----:B------:R-:W-:Y:S01]  /*1ae0*/  LOP3.LUT R3, R3, 0x7, RZ, 0xc0, !PT ;  /* 0x0000000703037812 */ /* 0x000fe200078ec0ff */
[----:B------:R-:W-:Y:S01]  /*1af0*/  UISETP.LT.U32.AND UP0, UPT, UR40, 0x12, UP0 ;  /* 0x000000122800788c */ /* 0x000fe20008701070 */
[----:B------:R-:W-:Y:S01]  /*1b00*/  SHF.R.U32.HI R4, RZ, 0x1, R4 ;  /* 0x00000001ff047819 */ /* 0x000fe20000011604 */
[----:B------:R-:W-:Y:S01]  /*1b10*/  IMAD.SHL.U32 R8, R0, 0x40, RZ ;  /* 0x0000004000087824 */ /* 0x000fe200078e00ff */
[----:B------:R-:W-:Y:S01]  /*1b20*/  UISETP.GE.U32.AND UP1, UPT, UR40, 0x12, UPT ;  /* 0x000000122800788c */ /* 0x000fe2000bf26070 */
[----:B------:R-:W-:Y:S01]  /*1b30*/  SHF.R.S32.HI R15, RZ, 0x1f, R57 ;  /* 0x0000001fff0f7819 */ /* 0x000fe20000011439 */
[----:B------:R-:W-:Y:S01]  /*1b40*/  ULDC.64 UR8, c[0x0][0x5d0] ;  /* 0x0001740000087ab9 */ /* 0x000fe20000000a00 */
[--C-:B------:R-:W-:Y:S01]  /*1b50*/  IADD3 R7, RZ, -R4, -R3.reuse ;  /* 0x80000004ff077210 */ /* 0x100fe20007ffe803 */
[----:B------:R-:W-:Y:S01]  /*1b60*/  UIMAD.WIDE.U32 UR4, UR39, 0x38e38e39, URZ ;  /* 0x38e38e39270478a5 */ /* 0x000fe2000f8e003f */
[C---:B------:R-:W-:Y:S01]  /*1b70*/  LOP3.LUT R10, R59.reuse, 0x6, R10, 0xf8, !PT ;  /* 0x000000063b0a7812 */ /* 0x040fe200078ef80a */
[----:B------:R-:W-:Y:S01]  /*1b80*/  USEL UR6, URZ, 0x1, !UP0 ;  /* 0x000000013f067887 */ /* 0x000fe2000c000000 */
[----:B------:R-:W-:Y:S01]  /*1b90*/  LOP3.LUT R3, R8, 0x40, R3, 0xe2, !PT ;  /* 0x0000004008037812 */ /* 0x000fe200078ee203 */
[C---:B------:R-:W-:Y:S01]  /*1ba0*/  IMAD.WIDE R8, R58.reuse, 0x80, RZ ;  /* 0x000000803a087825 */ /* 0x040fe200078e02ff */
[----:B------:R-:W-:Y:S01]  /*1bb0*/  SHF.R.S32.HI R11, RZ, 0x1f, R10 ;  /* 0x0000001fff0b7819 */ /* 0x000fe2000001140a */
[----:B------:R-:W-:Y:S01]  /*1bc0*/  USHF.R.U32.HI UR4, URZ, 0x2, UR5 ;  /* 0x000000023f047899 */ /* 0x000fe20008011605 */
[----:B--2---:R-:W-:Y:S01]  /*1bd0*/  ISETP.GE.AND P0, PT, R59, R6, PT ;  /* 0x000000063b00720c */ /* 0x004fe20003f06270 */
[----:B------:R-:W-:Y:S01]  /*1be0*/  IMAD R12, R5, -0x2, R6 ;  /* 0xfffffffe050c7824 */ /* 0x000fe200078e0206 */
[----:B------:R-:W-:Y:S01]  /*1bf0*/  ULOP3.LUT UR38, UR38, UR6, URZ, 0x3c, !UPT ;  /* 0x0000000626267292 */ /* 0x000fe2000f8e3c3f */
[----:B------:R-:W-:Y:S01]  /*1c00*/  IMAD.SHL.U32 R5, R58, 0x80, RZ ;  /* 0x000000803a057824 */ /* 0x000fe200078e00ff */
[----:B------:R-:W-:Y:S01]  /*1c10*/  LOP3.LUT R73, R8, R3, R4, 0xfe, !PT ;  /* 0x0000000308497212 */ /* 0x000fe200078efe04 */
[----:B------:R-:W-:Y:S01]  /*1c20*/  IMAD R6, R15, UR8, RZ ;  /* 0x000000080f067c24 */ /* 0x000fe2000f8e02ff */
[----:B------:R-:W-:Y:S01]  /*1c30*/  UIMAD UR39, UR4, -0x12, UR39 ;  /* 0xffffffee042778a4 */ /* 0x000fe2000f8e0227 */
[----:B------:R-:W-:Y:S01]  /*1c40*/  IMAD R0, R0, -0x40, R7 ;  /* 0xffffffc000007824 */ /* 0x000fe200078e0207 */
[----:B------:R-:W-:Y:S01]  /*1c50*/  ISETP.GE.OR P0, PT, R5, UR7, P0 ;  /* 0x0000000705007c0c */ /* 0x000fe20008706670 */
[C---:B------:R-:W-:Y:S01]  /*1c60*/  IMAD R13, R57.reuse, UR9, R6 ;  /* 0x00000009390d7c24 */ /* 0x040fe2000f8e0206 */
[----:B------:R-:W-:Y:S01]  /*1c70*/  @UP1 ULOP3.LUT UR38, UR38, 0x1, UR4, 0x78, !UPT ;  /* 0x0000000126261892 */ /* 0x000fe2000f8e7804 */
[----:B------:R-:W-:Y:S01]  /*1c80*/  IMAD.WIDE.U32 R6, R57, UR8, R10 ;  /* 0x0000000839067c25 */ /* 0x000fe2000f8e000a */
[----:B------:R-:W-:-:S03]  /*1c90*/  IADD3 R3, -R5, UR7, R0 ;  /* 0x0000000705037c10 */ /* 0x000fc6000fffe100 */
[----:B------:R-:W-:Y:S02]  /*1ca0*/  IMAD.IADD R7, R7, 0x1, R13 ;  /* 0x0000000107077824 */ /* 0x000fe400078e020d */
[----:B------:R-:W-:Y:S02]  /*1cb0*/  IMAD.IADD R4, R12, 0x1, -R59 ;  /* 0x000000010c047824 */ /* 0x000fe400078e0a3b */
[----:B------:R-:W-:Y:S02]  /*1cc0*/  IMAD.MOV.U32 R0, RZ, RZ, -0x1 ;  /* 0xffffffffff007424 */ /* 0x000fe400078e00ff */
[----:B------:R-:W-:Y:S05]  /*1cd0*/  @P0 BRA `(.L_x_29) ;  /* 0x0000002000a40947 */ /* 0x000fea0003800000 */
[----:B------:R-:W0:Y:S01]  /*1ce0*/  LDC.64 R66, c[0x0][0x5c8] ;  /* 0x00017200ff427b82 */ /* 0x000e220000000a00 */
[----:B-----5:R-:W-:Y:S01]  /*1cf0*/  FSETP.NEU.AND P0, PT, R56, RZ, PT ;  /* 0x000000ff3800720b */ /* 0x020fe20003f0d000 */
[----:B------:R-:W-:Y:S01]  /*1d00*/  BSSY B0, `(.L_x_29) ;  /* 0x0000226000007945 */ /* 0x000fe20003800000 */
[----:B------:R-:W-:-:S04]  /*1d10*/  ISETP.GT.AND P2, PT, R4, RZ, PT ;  /* 0x000000ff0400720c */ /* 0x000fc80003f44270 */
[----:B------:R-:W-:Y:S01]  /*1d20*/  ISETP.GT.AND P1, PT, R3, RZ, P2 ;  /* 0x000000ff0300720c */ /* 0x000fe20001724270 */
[-C--:B0-----:R-:W-:Y:S02]  /*1d30*/  IMAD R12, R9, R66.reuse, RZ ;  /* 0x00000042090c7224 */ /* 0x081fe400078e02ff */
[----:B------:R-:W-:-:S04]  /*1d40*/  IMAD.WIDE.U32 R58, R73, R66, R6 ;  /* 0x00000042493a7225 */ /* 0x000fc800078e0006 */
[----:B------:R-:W-:-:S04]  /*1d50*/  IMAD R5, R73, R67, R12 ;  /* 0x0000004349057224 */ /* 0x000fc800078e020c */
[----:B------:R-:W-:Y:S01]  /*1d60*/  IMAD.IADD R75, R59, 0x1, R5 ;  /* 0x000000013b4b7824 */ /* 0x000fe200078e0205 */
[----:B------:R-:W-:Y:S06]  /*1d70*/  @!P0 BRA `(.L_x_30) ;  /* 0x0000001400e88947 */ /* 0x000fec0003800000 */
[----:B------:R-:W0:Y:S01]  /*1d80*/  LDC.64 R64, c[0x0][0x5b8] ;  /* 0x00016e00ff407b82 */ /* 0x000e220000000a00 */
[----:B------:R-:W-:-:S07]  /*1d90*/  ULDC.64 UR4, c[0x0][0x5c0] ;  /* 0x0001700000047ab9 */ /* 0x000fce0000000a00 */
[----:B------:R-:W1:Y:S08]  /*1da0*/  LDC.64 R68, c[0x0][0x5b0] ;  /* 0x00016c00ff447b82 */ /* 0x000e700000000a00 */
[----:B------:R-:W2:Y:S01]  /*1db0*/  LDC.64 R70, c[0x0][0x5a8] ;  /* 0x00016a00ff467b82 */ /* 0x000ea20000000a00 */
[-C--:B0-----:R-:W-:Y:S02]  /*1dc0*/  IMAD R6, R15, R64.reuse, RZ ;  /* 0x000000400f067224 */ /* 0x081fe400078e02ff */
[----:B------:R-:W-:-:S04]  /*1dd0*/  IMAD.WIDE.U32 R60, R57, R64, R10 ;  /* 0x00000040393c7225 */ /* 0x000fc800078e000a */
[----:B------:R-:W-:Y:S02]  /*1de0*/  IMAD R63, R57, R65, R6 ;  /* 0x00000041393f7224 */ /* 0x000fe400078e0206 */
[-C--:B-1----:R-:W-:Y:S02]  /*1df0*/  IMAD R8, R9, R68.reuse, RZ ;  /* 0x0000004409087224 */ /* 0x082fe400078e02ff */
[----:B------:R-:W-:Y:S02]  /*1e00*/  IMAD.IADD R13, R61, 0x1, R63 ;  /* 0x000000013d0d7824 */ /* 0x000fe400078e023f */
[----:B------:R-:W-:Y:S02]  /*1e10*/  IMAD.MOV.U32 R12, RZ, RZ, R60 ;  /* 0x000000ffff0c7224 */ /* 0x000fe400078e003c */
[C---:B------:R-:W-:Y:S02]  /*1e20*/  IMAD R65, R73.reuse, R69, R8 ;  /* 0x0000004549417224 */ /* 0x040fe400078e0208 */
[----:B------:R-:W-:-:S04]  /*1e30*/  IMAD.WIDE.U32 R6, R73, R68, R12 ;  /* 0x0000004449067225 */ /* 0x000fc800078e000c */
[----:B------:R-:W-:Y:S01]  /*1e40*/  IMAD.IADD R5, R7, 0x1, R65 ;  /* 0x0000000107057824 */ /* 0x000fe200078e0241 */
[----:B--2---:R-:W-:-:S04]  /*1e50*/  LEA R14, P0, R6, R70, 0x1 ;  /* 0x00000046060e7211 */ /* 0x004fc800078008ff */
[----:B------:R-:W-:-:S05]  /*1e60*/  LEA.HI.X R15, R6, R71, R5, 0x1, P0 ;  /* 0x00000047060f7211 */ /* 0x000fca00000f0c05 */
[----:B------:R0:W2:Y:S01]  /*1e70*/  @P1 LDG.E.LTC128B.U16 R5, desc[UR36][R14.64] ;  /* 0x000000240e051981 */ /* 0x0000a2000c1e1520 */
[----:B------:R-:W-:Y:S01]  /*1e80*/  LEA R8, P0, R58, UR4, 0x1 ;  /* 0x000000043a087c11 */ /* 0x000fe2000f8008ff */
[----:B------:R-:W-:Y:S01]  /*1e90*/  IMAD.WIDE.U32 R6, R73, R68, R10 ;  /* 0x0000004449067225 */ /* 0x000fe200078e000a */
[----:B------:R-:W-:Y:S03]  /*1ea0*/  BSSY B1, `(.L_x_31) ;  /* 0x0000012000017945 */ /* 0x000fe60003800000 */
[----:B------:R-:W-:Y:S02]  /*1eb0*/  IMAD.IADD R7, R65, 0x1, R7 ;  /* 0x0000000141077824 */ /* 0x000fe400078e0207 */
[----:B------:R-:W-:Y:S01]  /*1ec0*/  IMAD.WIDE.U32 R20, R57, R64, R6 ;  /* 0x0000004039147225 */ /* 0x000fe200078e0006 */
[----:B0-----:R-:W-:-:S03]  /*1ed0*/  SHF.L.U64.HI R15, R68, 0x3, R69 ;  /* 0x00000003440f7819 */ /* 0x001fc60000010245 */
[----:B------:R-:W-:Y:S01]  /*1ee0*/  IMAD.IADD R7, R63, 0x1, R21 ;  /* 0x000000013f077824 */ /* 0x000fe200078e0215 */
[----:B------:R-:W-:Y:S01]  /*1ef0*/  LEA R6, P4, R20, R70, 0x1 ;  /* 0x0000004614067211 */ /* 0x000fe200078808ff */
[----:B------:R-:W-:-:S03]  /*1f00*/  IMAD.SHL.U32 R14, R68, 0x8, RZ ;  /* 0x00000008440e7824 */ /* 0x000fc600078e00ff */
[----:B------:R-:W-:Y:S01]  /*1f10*/  LEA.HI.X R7, R20, R71, R7, 0x1, P4 ;  /* 0x0000004714077211 */ /* 0x000fe200020f0c07 */
[----:B--2---:R-:W-:-:S05]  /*1f20*/  HADD2.F32 R9, -RZ, R5.H0_H0 ;  /* 0x20000005ff097230 */ /* 0x004fca0000004100 */
[----:B------:R-:W-:-:S04]  /*1f30*/  FMUL R9, R9, R56 ;  /* 0x0000003809097220 */ /* 0x000fc80000400000 */
[----:B------:R-:W-:Y:S01]  /*1f40*/  FFMA R24, R24, R23, R9 ;  /* 0x0000001718187223 */ /* 0x000fe20000000009 */
[----:B------:R-:W-:Y:S02]  /*1f50*/  LEA.HI.X R9, R58, UR5, R75, 0x1, P0 ;  /* 0x000000053a097c11 */ /* 0x000fe400080f0c4b */
[----:B------:R-:W-:Y:S02]  /*1f60*/  ISETP.GT.AND P0, PT, R4, 0x1, PT ;  /* 0x000000010400780c */ /* 0x000fe40003f04270 */
[----:B------:R-:W-:Y:S02]  /*1f70*/  F2FP.F16.F32.PACK_AB R24, RZ, R24 ;  /* 0x00000018ff18723e */ /* 0x000fe400000000ff */
[----:B------:R-:W-:-:S03]  /*1f80*/  ISETP.GT.AND P3, PT, R3, RZ, P0 ;  /* 0x000000ff0300720c */ /* 0x000fc60000764270 */
[----:B------:R0:W-:Y:S10]  /*1f90*/  @P1 STG.E.U16 desc[UR36][R8.64], R24 ;  /* 0x0000001808001986 */ /* 0x0001f4000c101524 */
[----:B------:R-:W-:Y:S05]  /*1fa0*/  @!P3 BRA `(.L_x_32) ;  /* 0x000000000004b947 */ /* 0x000fea0003800000 */
[----:B------:R1:W5:Y:S02]  /*1fb0*/  LDG.E.LTC128B.U16 R5, desc[UR36][R6.64+0x2] ;  /* 0x0000022406057981 */ /* 0x000364000c1e1520 */
.L_x_32:
[----:B------:R-:W-:Y:S05]  /*1fc0*/  BSYNC B1 ;  /* 0x0000000000017941 */ /* 0x000fea0003800000 */
.L_x_31:
[----:B-----5:R-:W-:Y:S01]  /*1fd0*/  HADD2.F32 R59, -RZ, R5.H0_H0 ;  /* 0x20000005ff3b7230 */ /* 0x020fe20000004100 */
[----:B------:R-:W-:Y:S01]  /*1fe0*/  ISETP.GT.AND P2, PT, R3, 0x8, P2 ;  /* 0x000000080300780c */ /* 0x000fe20001744270 */
[----:B------:R-:W-:Y:S01]  /*1ff0*/  IMAD.WIDE.U32 R20, R73, R68, R14 ;  /* 0x0000004449147225 */ /* 0x000fe200078e000e */
[----:B0-----:R-:W-:-:S03]  /*2000*/  PRMT R24, R5, 0x7610, R24 ;  /* 0x0000761005187816 */ /* 0x001fc60000000018 */
[----:B------:R-:W-:Y:S01]  /*2010*/  FMUL R12, R59, R56 ;  /* 0x000000383b0c7220 */ /* 0x000fe20000400000 */
[----:B------:R-:W-:Y:S01]  /*2020*/  IMAD.IADD R65, R65, 0x1, R21 ;  /* 0x0000000141417824 */ /* 0x000fe200078e0215 */
[----:B------:R-:W-:Y:S02]  /*2030*/  IADD3 R60, P1, R60, R20, RZ ;  /* 0x000000143c3c7210 */ /* 0x000fe40007f3e0ff */
[----:B------:R-:W-:-:S03]  /*2040*/  FFMA R12, R25, R23, R12 ;  /* 0x00000017190c7223 */ /* 0x000fc6000000000c */
[----:B------:R-:W-:Y:S01]  /*2050*/  IMAD.X R13, R65, 0x1, R13, P1 ;  /* 0x00000001410d7824 */ /* 0x000fe200008e060d */
[C---:B------:R-:W-:Y:S02]  /*2060*/  LEA R14, P1, R60.reuse, R70, 0x1 ;  /* 0x000000463c0e7211 */ /* 0x040fe400078208ff */
[----:B------:R-:W-:Y:S02]  /*2070*/  F2FP.F16.F32.PACK_AB R12, RZ, R12 ;  /* 0x0000000cff0c723e */ /* 0x000fe400000000ff */
[----:B------:R-:W-:Y:S02]  /*2080*/  LEA.HI.X R15, R60, R71, R13, 0x1, P1 ;  /* 0x000000473c0f7211 */ /* 0x000fe400008f0c0d */
[----:B------:R-:W-:-:S05]  /*2090*/  PRMT R21, R12, 0x7610, R21 ;  /* 0x000076100c157816 */ /* 0x000fca0000000015 */
[----:B------:R0:W-:Y:S04]  /*20a0*/  @P3 STG.E.U16 desc[UR36][R8.64+0x2], R21 ;  /* 0x0000021508003986 */ /* 0x0001e8000c101524 */
[----:B------:R-:W2:Y:S01]  /*20b0*/  @P2 LDG.E.LTC128B.U16 R24, desc[UR36][R14.64] ;  /* 0x000000240e182981 */ /* 0x000ea2000c1e1520 */
[----:B------:R-:W-:Y:S01]  /*20c0*/  IADD3 R20, P1, R10, R20, RZ ;  /* 0x000000140a147210 */ /* 0x000fe20007f3e0ff */
[----:B------:R-:W-:Y:S01]  /*20d0*/  BSSY B1, `(.L_x_33) ;  /* 0x0000011000017945 */ /* 0x000fe20003800000 */
[C---:B------:R-:W-:Y:S02]  /*20e0*/  SHF.L.U64.HI R13, R66.reuse, 0x4, R67 ;  /* 0x00000004420d7819 */ /* 0x040fe40000010243 */
[----:B------:R-:W-:Y:S01]  /*20f0*/  ISETP.GT.AND P0, PT, R3, 0x8, P0 ;  /* 0x000000080300780c */ /* 0x000fe20000704270 */
[----:B0-----:R-:W-:Y:S01]  /*2100*/  IMAD.X R21, R11, 0x1, R65, P1 ;  /* 0x000000010b157824 */ /* 0x001fe200008e0641 */
[----:B------:R-:W-:Y:S01]  /*2110*/  LEA R12, P1, R66, R8, 0x4 ;  /* 0x00000008420c7211 */ /* 0x000fe200078220ff */
[----:B------:R-:W-:-:S04]  /*2120*/  IMAD.WIDE.U32 R20, R57, R64, R20 ;  /* 0x0000004039147225 */ /* 0x000fc800078e0014 */
[----:B------:R-:W-:Y:S01]  /*2130*/  IMAD.X R13, R13, 0x1, R9, P1 ;  /* 0x000000010d0d7824 */ /* 0x000fe200008e0609 */
[----:B------:R-:W-:Y:S01]  /*2140*/  LEA R10, P3, R20, R70, 0x1 ;  /* 0x00000046140a7211 */ /* 0x000fe200078608ff */
[----:B------:R-:W-:-:S05]  /*2150*/  IMAD.IADD R11, R63, 0x1, R21 ;  /* 0x000000013f0b7824 */ /* 0x000fca00078e0215 */
[----:B------:R-:W-:Y:S01]  /*2160*/  LEA.HI.X R11, R20, R71, R11, 0x1, P3 ;  /* 0x00000047140b7211 */ /* 0x000fe200018f0c0b */
[----:B--2---:R-:W-:-:S05]  /*2170*/  HADD2.F32 R5, -RZ, R24.H0_H0 ;  /* 0x20000018ff057230 */ /* 0x004fca0000004100 */
[----:B------:R-:W-:-:S04]  /*2180*/  FMUL R5, R5, R56 ;  /* 0x0000003805057220 */ /* 0x000fc80000400000 */
[----:B------:R-:W-:-:S05]  /*2190*/  FFMA R5, R26, R23, R5 ;  /* 0x000000171a057223 */ /* 0x000fca0000000005 */
[----:B------:R-:W-:-:S05]  /*21a0*/  F2FP.F16.F32.PACK_AB R5, RZ, R5 ;  /* 0x00000005ff05723e */ /* 0x000fca00000000ff */
[----:B------:R0:W-:Y:S01]  /*21b0*/  @P2 STG.E.U16 desc[UR36][R12.64], R5 ;  /* 0x000000050c002986 */ /* 0x0001e2000c101524 */
[----:B------:R-:W-:Y:S05]  /*21c0*/  @!P0 BRA `(.L_x_34) ;  /* 0x0000000000048947 */ /* 0x000fea0003800000 */
[----:B------:R2:W5:Y:S02]  /*21d0*/  LDG.E.LTC128B.U16 R24, desc[UR36][R10.64+0x2] ;  /* 0x000002240a187981 */ /* 0x000564000c1e1520 */
.L_x_34:
[----:B------:R-:W-:Y:S05]  /*21e0*/  BSYNC B1 ;  /* 0x0000000000017941 */ /* 0x000fea0003800000 */
.L_x_33:
[----:B0----5:R-:W-:Y:S01]  /*21f0*/  HADD2.F32 R5, -RZ, R24.H0_H0 ;  /* 0x20000018ff057230 */ /* 0x021fe20000004100 */
[----:B------:R-:W-:Y:S01]  /*2200*/  ISETP.GT.AND P1, PT, R4, 0x8, PT ;  /* 0x000000080400780c */ /* 0x000fe20003f24270 */
[----:B------:R-:W-:Y:S03]  /*2210*/  BSSY B1, `(.L_x_35) ;  /* 0x0000008000017945 */ /* 0x000fe60003800000 */
[----:B------:R-:W-:Y:S01]  /*2220*/  FMUL R14, R5, R56 ;  /* 0x00000038050e7220 */ /* 0x000fe20000400000 */
[----:B------:R-:W-:-:S03]  /*2230*/  ISETP.GT.AND P2, PT, R3, RZ, P1 ;  /* 0x000000ff0300720c */ /* 0x000fc60000f44270 */
[----:B------:R-:W-:-:S05]  /*2240*/  FFMA R14, R27, R23, R14 ;  /* 0x000000171b0e7223 */ /* 0x000fca000000000e */
[----:B------:R-:W-:-:S05]  /*2250*/  F2FP.F16.F32.PACK_AB R14, RZ, R14 ;  /* 0x0000000eff0e723e */ /* 0x000fca00000000ff */
[----:B------:R0:W-:Y:S01]  /*2260*/  @P0 STG.E.U16 desc[UR36][R12.64+0x2], R14 ;  /* 0x0000020e0c000986 */ /* 0x0001e2000c101524 */
[----:B------:R-:W-:Y:S05]  /*2270*/  @!P2 BRA `(.L_x_36) ;  /* 0x000000000004a947 */ /* 0x000fea0003800000 */
[----:B------:R3:W5:Y:S02]  /*2280*/  LDG.E.LTC128B.U16 R24, desc[UR36][R6.64+0x10] ;  /* 0x0000102406187981 */ /* 0x000764000c1e1520 */
.L_x_36:
[----:B------:R-:W-:Y:S05]  /*2290*/  BSYNC B1 ;  /* 0x0000000000017941 */ /* 0x000fea0003800000 */
.L_x_35:
[----:B-----5:R-:W-:Y:S01]  /*22a0*/  HADD2.F32 R5, -RZ, R24.H0_H0 ;  /* 0x20000018ff057230 */ /* 0x020fe20000004100 */
        /* <DEDUP_REMOVED lines=9> */
.L_x_38:
[----:B------:R-:W-:Y:S05]  /*2340*/  BSYNC B1 ;  /* 0x0000000000017941 */ /* 0x000fea0003800000 */
.L_x_37:
[----:B----45:R-:W-:Y:S01]  /*2350*/  HADD2.F32 R5, -RZ, R24.H0_H0 ;  /* 0x20000018ff057230 */ /* 0x030fe20000004100 */
[----:B------:R-:W-:Y:S01]  /*2360*/  ISETP.GT.AND P1, PT, R3, 0x8, P1 ;  /* 0x000000080300780c */ /* 0x000fe20000f24270 */
[----:B------:R-:W-:Y:S03]  /*2370*/  BSSY B1, `(.L_x_39) ;  /* 0x0000007000017945 */ /* 0x000fe60003800000 */
[----:B0-----:R-:W-:-:S04]  /*2380*/  FMUL R14, R5, R56 ;  /* 0x00000038050e7220 */ /* 0x001fc80000400000 */
[----:B------:R-:W-:-:S05]  /*2390*/  FFMA R14, R29, R23, R14 ;  /* 0x000000171d0e7223 */ /* 0x000fca000000000e */
[----:B------:R-:W-:-:S05]  /*23a0*/  F2FP.F16.F32.PACK_AB R14, RZ, R14 ;  /* 0x0000000eff0e723e */ /* 0x000fca00000000ff */
[----:B------:R0:W-:Y:S01]  /*23b0*/  @P3 STG.E.U16 desc[UR36][R8.64+0x12], R14 ;  /* 0x0000120e08003986 */ /* 0x0001e2000c101524 */
[----:B------:R-:W-:Y:S05]  /*23c0*/  @!P1 BRA `(.L_x_40) ;  /* 0x0000000000049947 */ /* 0x000fea0003800000 */
[----:B------:R4:W5:Y:S02]  /*23d0*/  LDG.E.LTC128B.U16 R24, desc[UR36][R10.64+0x10] ;  /* 0x000010240a187981 */ /* 0x000964000c1e1520 */
.L_x_40:
[----:B------:R-:W-:Y:S05]  /*23e0*/  BSYNC B1 ;  /* 0x0000000000017941 */ /* 0x000fea0003800000 */
.L_x_39:
[----:B-----5:R-:W-:Y:S01]  /*23f0*/  HADD2.F32 R5, -RZ, R24.H0_H0 ;  /* 0x20000018ff057230 */ /* 0x020fe20000004100 */
[----:B------:R-:W-:Y:S01]  /*2400*/  ISETP.GT.AND P0, PT, R3, 0x8, P0 ;  /* 0x000000080300780c */ /* 0x000fe20000704270 */
[----:B------:R-:W-:Y:S03]  /*2410*/  BSSY B1, `(.L_x_41) ;  /* 0x0000007000017945 */ /* 0x000fe60003800000 */
[----:B------:R-:W-:-:S04]  /*2420*/  FMUL R5, R5, R56 ;  /* 0x0000003805057220 */ /* 0x000fc80000400000 */
[----:B------:R-:W-:-:S05]  /*2430*/  FFMA R5, R30, R23, R5 ;  /* 0x000000171e057223 */ /* 0x000fca0000000005 */
[----:B------:R-:W-:-:S05]  /*2440*/  F2FP.F16.F32.PACK_AB R5, RZ, R5 ;  /* 0x00000005ff05723e */ /* 0x000fca00000000ff */
[----:B------:R0:W-:Y:S01]  /*2450*/  @P1 STG.E.U16 desc[UR36][R12.64+0x10], R5 ;  /* 0x000010050c001986 */ /* 0x0001e2000c101524 */
[----:B------:R-:W-:Y:S05]  /*2460*/  @!P0 BRA `(.L_x_42) ;  /* 0x0000000000048947 */ /* 0x000fea0003800000 */
[----:B------:R0:W5:Y:S02]  /*2470*/  LDG.E.LTC128B.U16 R24, desc[UR36][R10.64+0x12] ;  /* 0x000012240a187981 */ /* 0x000164000c1e1520 */
.L_x_42:
[----:B------:R-:W-:Y:S05]  /*2480*/  BSYNC B1 ;  /* 0x0000000000017941 */ /* 0x000fea0003800000 */
.L_x_41:
        /* <DEDUP_REMOVED lines=10> */
.L_x_44:
[----:B------:R-:W-:Y:S05]  /*2530*/  BSYNC B1 ;  /* 0x0000000000017941 */ /* 0x000fea0003800000 */
.L_x_43:
        /* <DEDUP_REMOVED lines=10> */
.L_x_46:
[----:B------:R-:W-:Y:S05]  /*25e0*/  BSYNC B1 ;  /* 0x0000000000017941 */ /* 0x000fea0003800000 */
.L_x_45:
[----:B0----5:R-:W-:Y:S01]  /*25f0*/  HADD2.F32 R5, -RZ, R24.H0_H0 ;  /* 0x20000018ff057230 */ /* 0x021fe20000004100 */
        /* <DEDUP_REMOVED lines=8> */
.L_x_48:
[----:B------:R-:W-:Y:S05]  /*2680*/  BSYNC B1 ;  /* 0x0000000000017941 */ /* 0x000fea0003800000 */
.L_x_47:
        /* <DEDUP_REMOVED lines=9> */
.L_x_50:
[----:B------:R-:W-:Y:S05]  /*2720*/  BSYNC B1 ;  /* 0x0000000000017941 */ /* 0x000fea0003800000 */
.L_x_49:
        /* <DEDUP_REMOVED lines=10> */
.L_x_52:
[----:B------:R-:W-:Y:S05]  /*27d0*/  BSYNC B1 ;  /* 0x0000000000017941 */ /* 0x000fea0003800000 */
.L_x_51:
        /* <DEDUP_REMOVED lines=10> */
.L_x_54:
[----:B------:R-:W-:Y:S05]  /*2880*/  BSYNC B1 ;  /* 0x0000000000017941 */ /* 0x000fea0003800000 */
.L_x_53:
        /* <DEDUP_REMOVED lines=9> */
.L_x_56:
[----:B------:R-:W-:Y:S05]  /*2920*/  BSYNC B1 ;  /* 0x0000000000017941 */ /* 0x000fea0003800000 */
.L_x_55:
        /* <DEDUP_REMOVED lines=9> */
.L_x_58:
[----:B------:R-:W-:Y:S05]  /*29c0*/  BSYNC B1 ;  /* 0x0000000000017941 */ /* 0x000fea0003800000 */
.L_x_57:
        /* <DEDUP_REMOVED lines=10> */
.L_x_60:
[----:B------:R-:W-:Y:S05]  /*2a70*/  BSYNC B1 ;  /* 0x0000000000017941 */ /* 0x000fea0003800000 */
.L_x_59:
        /* <DEDUP_REMOVED lines=10> */
.L_x_62:
[----:B------:R-:W-:Y:S05]  /*2b20*/  BSYNC B1 ;  /* 0x0000000000017941 */ /* 0x000fea0003800000 */
.L_x_61:
        /* <DEDUP_REMOVED lines=9> */
.L_x_64:
[----:B------:R-:W-:Y:S05]  /*2bc0*/  BSYNC B1 ;  /* 0x0000000000017941 */ /* 0x000fea0003800000 */
.L_x_63:
        /* <DEDUP_REMOVED lines=9> */
.L_x_66:
[----:B------:R-:W-:Y:S05]  /*2c60*/  BSYNC B1 ;  /* 0x0000000000017941 */ /* 0x000fea0003800000 */
.L_x_65:
        /* <DEDUP_REMOVED lines=10> */
.L_x_68:
[----:B------:R-:W-:Y:S05]  /*2d10*/  BSYNC B1 ;  /* 0x0000000000017941 */ /* 0x000fea0003800000 */
.L_x_67:
        /* <DEDUP_REMOVED lines=10> */
.L_x_70:
[----:B------:R-:W-:Y:S05]  /*2dc0*/  BSYNC B1 ;  /* 0x0000000000017941 */ /* 0x000fea0003800000 */
.L_x_69:
        /* <DEDUP_REMOVED lines=9> */
.L_x_72:
[----:B------:R-:W-:Y:S05]  /*2e60*/  BSYNC B1 ;  /* 0x0000000000017941 */ /* 0x000fea0003800000 */
.L_x_71:
        /* <DEDUP_REMOVED lines=9> */
.L_x_74:
[----:B------:R-:W-:Y:S05]  /*2f00*/  BSYNC B1 ;  /* 0x0000000000017941 */ /* 0x000fea0003800000 */
.L_x_73:
        /* <DEDUP_REMOVED lines=10> */
.L_x_76:
[----:B------:R-:W-:Y:S05]  /*2fb0*/  BSYNC B1 ;  /* 0x0000000000017941 */ /* 0x000fea0003800000 */
.L_x_75:
        /* <DEDUP_REMOVED lines=10> */
.L_x_78:
[----:B------:R-:W-:Y:S05]  /*3060*/  BSYNC B1 ;  /* 0x0000000000017941 */ /* 0x000fea0003800000 */
.L_x_77:
        /* <DEDUP_REMOVED lines=9> */
.L_x_80:
[----:B------:R-:W-:Y:S05]  /*3100*/  BSYNC B1 ;  /* 0x0000000000017941 */ /* 0x000fea0003800000 */
.L_x_79:
        /* <DEDUP_REMOVED lines=9> */
.L_x_82:
[----:B------:R-:W-:Y:S05]  /*31a0*/  BSYNC B1 ;  /* 0x0000000000017941 */ /* 0x000fea0003800000 */
.L_x_81:
        /* <DEDUP_REMOVED lines=10> */
.L_x_84:
[----:B------:R-:W-:Y:S05]  /*3250*/  BSYNC B1 ;  /* 0x0000000000017941 */ /* 0x000fea0003800000 */
.L_x_83:
[----:B-----5:R-:W-:Y:S01]  /*3260*/  HADD2.F32 R5, -RZ, R24.H0_H0 ;  /* 0x20000018ff057230 */ /* 0x020fe20000004100 */
[----:B------:R-:W-:Y:S01]  /*3270*/  ISETP.GT.AND P0, PT, R4, 0x39, PT ;  /* 0x000000390400780c */ /* 0x000fe20003f04270 */
[----:B------:R-:W-:Y:S01]  /*3280*/  @P2 IMAD.MOV.U32 R4, RZ, RZ, R8 ;  /* 0x000000ffff042224 */ /* 0x000fe200078e0008 */
[----:B------:R-:W-:Y:S02]  /*3290*/  BSSY B1, `(.L_x_85) ;  /* 0x000000a000017945 */ /* 0x000fe40003800000 */
[----:B------:R-:W-:Y:S01]  /*32a0*/  FMUL R5, R5, R56 ;  /* 0x0000003805057220 */ /* 0x000fe20000400000 */
[----:B------:R-:W-:-:S03]  /*32b0*/  ISETP.GT.AND P3, PT, R3, RZ, P0 ;  /* 0x000000ff0300720c */ /* 0x000fc60000764270 */
[----:B------:R-:W-:-:S05]  /*32c0*/  FFMA R5, R52, R23, R5 ;  /* 0x0000001734057223 */ /* 0x000fca0000000005 */
[----:B------:R-:W-:-:S04]  /*32d0*/  F2FP.F16.F32.PACK_AB R5, RZ, R5 ;  /* 0x00000005ff05723e */ /* 0x000fc800000000ff */
[----:B0-----:R-:W-:Y:S01]  /*32e0*/  PRMT R14, R5, 0x7610, R14 ;  /* 0x00007610050e7816 */ /* 0x001fe2000000000e */
[----:B------:R-:W-:-:S05]  /*32f0*/  @P2 IMAD.MOV.U32 R5, RZ, RZ, R9 ;  /* 0x000000ffff052224 */ /* 0x000fca00078e0009 */
[----:B------:R0:W-:Y:S01]  /*3300*/  @P2 STG.E.U16 desc[UR36][R4.64+0x70], R14 ;  /* 0x0000700e04002986 */ /* 0x0001e2000c101524 */
[----:B------:R-:W-:Y:S05]  /*3310*/  @!P3 BRA `(.L_x_86) ;  /* 0x000000000004b947 */ /* 0x000fea0003800000 */
[----:B------:R0:W5:Y:S02]  /*3320*/  LDG.E.LTC128B.U16 R24, desc[UR36][R6.64+0x72] ;  /* 0x0000722406187981 */ /* 0x000164000c1e1520 */
.L_x_86:
[----:B------:R-:W-:Y:S05]  /*3330*/  BSYNC B1 ;  /* 0x0000000000017941 */ /* 0x000fea0003800000 */
.L_x_85:
        /* <DEDUP_REMOVED lines=9> */
.L_x_88:
[----:B------:R-:W-:Y:S05]  /*33d0*/  BSYNC B1 ;  /* 0x0000000000017941 */ /* 0x000fea0003800000 */
.L_x_87:
[----:B-----5:R-:W-:Y:S01]  /*33e0*/  HADD2.F32 R5, -RZ, R24.H0_H0 ;  /* 0x20000018ff057230 */ /* 0x020fe20000004100 */
[----:B------:R-:W-:Y:S01]  /*33f0*/  ISETP.GT.AND P0, PT, R3, 0x8, P0 ;  /* 0x000000080300780c */ /* 0x000fe20000704270 */
[----:B0-----:R-:W-:Y:S01]  /*3400*/  @P1 IMAD.MOV.U32 R4, RZ, RZ, R12 ;  /* 0x000000ffff041224 */ /* 0x001fe200078e000c */
[----:B------:R-:W-:Y:S02]  /*3410*/  BSSY B1, `(.L_x_89) ;  /* 0x0000009000017945 */ /* 0x000fe40003800000 */
[----:B------:R-:W-:-:S04]  /*3420*/  FMUL R5, R5, R56 ;  /* 0x0000003805057220 */ /* 0x000fc80000400000 */
[----:B------:R-:W-:-:S05]  /*3430*/  FFMA R5, R54, R23, R5 ;  /* 0x0000001736057223 */ /* 0x000fca0000000005 */
[----:B------:R-:W-:-:S04]  /*3440*/  F2FP.F16.F32.PACK_AB R5, RZ, R5 ;  /* 0x00000005ff05723e */ /* 0x000fc800000000ff */
[----:B-1-3--:R-:W-:Y:S01]  /*3450*/  PRMT R6, R5, 0x7610, R6 ;  /* 0x0000761005067816 */ /* 0x00afe20000000006 */
[----:B------:R-:W-:-:S05]  /*3460*/  @P1 IMAD.MOV.U32 R5, RZ, RZ, R13 ;  /* 0x000000ffff051224 */ /* 0x000fca00078e000d */
[----:B------:R0:W-:Y:S01]  /*3470*/  @P1 STG.E.U16 desc[UR36][R4.64+0x70], R6 ;  /* 0x0000700604001986 */ /* 0x0001e2000c101524 */
[----:B------:R-:W-:Y:S05]  /*3480*/  @!P0 BRA `(.L_x_90) ;  /* 0x0000000000048947 */ /* 0x000fea0003800000 */
[----:B------:R1:W5:Y:S02]  /*3490*/  LDG.E.LTC128B.U16 R24, desc[UR36][R10.64+0x72] ;  /* 0x000072240a187981 */ /* 0x000364000c1e1520 */
.L_x_90:
[----:B------:R-:W-:Y:S05]  /*34a0*/  BSYNC B1 ;  /* 0x0000000000017941 */ /* 0x000fea0003800000 */
.L_x_89:
[----:B------:R-:W-:Y:S05]  /*34b0*/  @!P0 BRA `(.L_x_91) ;  /* 0x0000000800a88947 */ /* 0x000fea0003800000 */
[----:B-----5:R-:W-:-:S05]  /*34c0*/  HADD2.F32 R3, -RZ, R24.H0_H0 ;  /* 0x20000018ff037230 */ /* 0x020fca0000004100 */
[----:B0-----:R-:W-:-:S04]  /*34d0*/  FMUL R4, R3, R56 ;  /* 0x0000003803047220 */ /* 0x001fc80000400000 */
[----:B------:R-:W-:-:S05]  /*34e0*/  FFMA R4, R55, R23, R4 ;  /* 0x0000001737047223 */ /* 0x000fca0000000004 */
[----:B------:R-:W-:-:S05]  /*34f0*/  F2FP.F16.F32.PACK_AB R4, RZ, R4 ;  /* 0x00000004ff04723e */ /* 0x000fca00000000ff */
[----:B------:R3:W-:Y:S01]  /*3500*/  STG.E.U16 desc[UR36][R12.64+0x72], R4 ;  /* 0x000072040c007986 */ /* 0x0007e2000c101524 */
[----:B------:R-:W-:Y:S05]  /*3510*/  BRA `(.L_x_91) ;  /* 0x0000000800907947 */ /* 0x000fea0003800000 */
.L_x_30:
[----:B------:R-:W-:Y:S01]  /*3520*/  ISETP.GT.AND P0, PT, R4, 0x1, PT ;  /* 0x000000010400780c */ /* 0x000fe20003f04270 */
[----:B------:R-:W-:Y:S01]  /*3530*/  ULDC.64 UR4, c[0x0][0x5c0] ;  /* 0x0001700000047ab9 */ /* 0x000fe20000000a00 */
[-C--:B------:R-:W-:Y:S01]  /*3540*/  FMUL R24, R24, R23.reuse ;  /* 0x0000001718187220 */ /* 0x080fe20000400000 */
[-C--:B------:R-:W-:Y:S01]  /*3550*/  FMUL R25, R25, R23.reuse ;  /* 0x0000001719197220 */ /* 0x080fe20000400000 */
[----:B------:R-:W-:Y:S01]  /*3560*/  ISETP.GT.AND P3, PT, R3, RZ, P0 ;  /* 0x000000ff0300720c */ /* 0x000fe20000764270 */
[-C--:B------:R-:W-:Y:S01]  /*3570*/  FMUL R26, R26, R23.reuse ;  /* 0x000000171a1a7220 */ /* 0x080fe20000400000 */
[----:B------:R-:W-:Y:S01]  /*3580*/  LEA R6, P4, R58, UR4, 0x1 ;  /* 0x000000043a067c11 */ /* 0x000fe2000f8808ff */
[-C--:B------:R-:W-:Y:S01]  /*3590*/  FMUL R27, R27, R23.reuse ;  /* 0x000000171b1b7220 */ /* 0x080fe20000400000 */
[----:B------:R-:W-:Y:S01]  /*35a0*/  F2FP.F16.F32.PACK_AB R24, RZ, R24 ;  /* 0x00000018ff18723e */ /* 0x000fe200000000ff */
[-C--:B------:R-:W-:Y:S01]  /*35b0*/  FMUL R28, R28, R23.reuse ;  /* 0x000000171c1c7220 */ /* 0x080fe20000400000 */
[----:B------:R-:W-:Y:S01]  /*35c0*/  LEA.HI.X R7, R58, UR5, R75, 0x1, P4 ;  /* 0x000000053a077c11 */ /* 0x000fe2000a0f0c4b */
[----:B------:R-:W-:Y:S01]  /*35d0*/  FMUL R29, R29, R23 ;  /* 0x000000171d1d7220 */ /* 0x000fe20000400000 */
[----:B------:R-:W-:Y:S01]  /*35e0*/  F2FP.F16.F32.PACK_AB R25, RZ, R25 ;  /* 0x00000019ff19723e */ /* 0x000fe200000000ff */
[-C--:B------:R-:W-:Y:S01]  /*35f0*/  FMUL R30, R30, R23.reuse ;  /* 0x000000171e1e7220 */ /* 0x080fe20000400000 */
[----:B------:R-:W-:Y:S01]  /*3600*/  SHF.L.U64.HI R67, R66, 0x4, R67 ;  /* 0x0000000442437819 */ /* 0x000fe20000010243 */
[----:B------:R-:W-:Y:S01]  /*3610*/  @P1 STG.E.U16 desc[UR36][R6.64], R24 ;  /* 0x0000001806001986 */ /* 0x000fe2000c101524 */
[----:B------:R-:W-:Y:S01]  /*3620*/  ISETP.GT.AND P1, PT, R4, 0x8, PT ;  /* 0x000000080400780c */ /* 0x000fe20003f24270 */
[-C--:B------:R-:W-:Y:S01]  /*3630*/  FMUL R31, R31, R23.reuse ;  /* 0x000000171f1f7220 */ /* 0x080fe20000400000 */
[C---:B------:R-:W-:Y:S01]  /*3640*/  ISETP.GT.AND P4, PT, R3.reuse, 0x8, P0 ;  /* 0x000000080300780c */ /* 0x040fe20000784270 */
[----:B------:R-:W-:Y:S01]  /*3650*/  @P3 STG.E.U16 desc[UR36][R6.64+0x2], R25 ;  /* 0x0000021906003986 */ /* 0x000fe2000c101524 */
[----:B------:R-:W-:Y:S01]  /*3660*/  LEA R8, P3, R66, R6, 0x4 ;  /* 0x0000000642087211 */ /* 0x000fe200078620ff */
[-C--:B------:R-:W-:Y:S01]  /*3670*/  FMUL R32, R32, R23.reuse ;  /* 0x0000001720207220 */ /* 0x080fe20000400000 */
[----:B------:R-:W-:Y:S01]  /*3680*/  ISETP.GT.AND P2, PT, R3, 0x8, P2 ;  /* 0x000000080300780c */ /* 0x000fe20001744270 */
[-C--:B------:R-:W-:Y:S01]  /*3690*/  FMUL R33, R33, R23.reuse ;  /* 0x0000001721217220 */ /* 0x080fe20000400000 */
[----:B------:R-:W-:Y:S01]  /*36a0*/  ISETP.GT.AND P0, PT, R4, 0x9, PT ;  /* 0x000000090400780c */ /* 0x000fe20003f04270 */
[----:B------:R-:W-:Y:S01]  /*36b0*/  IMAD.X R9, R67, 0x1, R7, P3 ;  /* 0x0000000143097824 */ /* 0x000fe200018e0607 */
[C---:B------:R-:W-:Y:S01]  /*36c0*/  ISETP.GT.AND P5, PT, R3.reuse, RZ, P1 ;  /* 0x000000ff0300720c */ /* 0x040fe20000fa4270 */
[-C--:B------:R-:W-:Y:S01]  /*36d0*/  FMUL R34, R34, R23.reuse ;  /* 0x0000001722227220 */ /* 0x080fe20000400000 */
[----:B------:R-:W-:Y:S01]  /*36e0*/  ISETP.GT.AND P3, PT, R3, RZ, P0 ;  /* 0x000000ff0300720c */ /* 0x000fe20000764270 */
[-C--:B------:R-:W-:Y:S01]  /*36f0*/  FMUL R35, R35, R23.reuse ;  /* 0x0000001723237220 */ /* 0x080fe20000400000 */
[----:B------:R-:W-:Y:S01]  /*3700*/  F2FP.F16.F32.PACK_AB R26, RZ, R26 ;  /* 0x0000001aff1a723e */ /* 0x000fe200000000ff */
[----:B------:R-:W-:Y:S01]  /*3710*/  FMUL R36, R36, R23 ;  /* 0x0000001724247220 */ /* 0x000fe20000400000 */
[----:B------:R-:W-:Y:S01]  /*3720*/  F2FP.F16.F32.PACK_AB R27, RZ, R27 ;  /* 0x0000001bff1b723e */ /* 0x000fe200000000ff */
[----:B------:R-:W-:Y:S01]  /*3730*/  FMUL R37, R37, R23 ;  /* 0x0000001725257220 */ /* 0x000fe20000400000 */
[----:B------:R-:W-:Y:S01]  /*3740*/  F2FP.F16.F32.PACK_AB R28, RZ, R28 ;  /* 0x0000001cff1c723e */ /* 0x000fe200000000ff */
[----:B------:R-:W-:Y:S01]  /*3750*/  @P2 STG.E.U16 desc[UR36][R8.64], R26 ;  /* 0x0000001a08002986 */ /* 0x000fe2000c101524 */
[----:B------:R-:W-:Y:S01]  /*3760*/  F2FP.F16.F32.PACK_AB R29, RZ, R29 ;  /* 0x0000001dff1d723e */ /* 0x000fe200000000ff */
[-C--:B------:R-:W-:Y:S01]  /*3770*/  FMUL R38, R38, R23.reuse ;  /* 0x0000001726267220 */ /* 0x080fe20000400000 */
[----:B------:R-:W-:Y:S01]  /*3780*/  ISETP.GT.AND P2, PT, R3, 0x8, P1 ;  /* 0x000000080300780c */ /* 0x000fe20000f44270 */
[----:B------:R-:W-:Y:S01]  /*3790*/  @P4 STG.E.U16 desc[UR36][R8.64+0x2], R27 ;  /* 0x0000021b08004986 */ /* 0x000fe2000c101524 */
[----:B------:R-:W-:Y:S01]  /*37a0*/  ISETP.GT.AND P1, PT, R4, 0x10, PT ;  /* 0x000000100400780c */ /* 0x000fe20003f24270 */
[-C--:B------:R-:W-:Y:S01]  /*37b0*/  FMUL R39, R39, R23.reuse ;  /* 0x0000001727277220 */ /* 0x080fe20000400000 */
[----:B------:R-:W-:Y:S01]  /*37c0*/  F2FP.F16.F32.PACK_AB R30, RZ, R30 ;  /* 0x0000001eff1e723e */ /* 0x000fe200000000ff */
[----:B------:R-:W-:Y:S01]  /*37d0*/  @P5 STG.E.U16 desc[UR36][R6.64+0x10], R28 ;  /* 0x0000101c06005986 */ /* 0x000fe2000c101524 */
[C---:B------:R-:W-:Y:S01]  /*37e0*/  ISETP.GT.AND P4, PT, R3.reuse, RZ, P1 ;  /* 0x000000ff0300720c */ /* 0x040fe20000f84270 */
[----:B------:R-:W-:Y:S01]  /*37f0*/  FMUL R40, R40, R23 ;  /* 0x0000001728287220 */ /* 0x000fe20000400000 */
[----:B------:R-:W-:Y:S01]  /*3800*/  F2FP.F16.F32.PACK_AB R31, RZ, R31 ;  /* 0x0000001fff1f723e */ /* 0x000fe200000000ff */
[----:B------:R-:W-:Y:S01]  /*3810*/  @P3 STG.E.U16 desc[UR36][R6.64+0x12], R29 ;  /* 0x0000121d06003986 */ /* 0x000fe2000c101524 */
[----:B------:R-:W-:Y:S01]  /*3820*/  ISETP.GT.AND P3, PT, R3, 0x8, P0 ;  /* 0x000000080300780c */ /* 0x000fe20000764270 */
[-C--:B------:R-:W-:Y:S01]  /*3830*/  FMUL R41, R41, R23.reuse ;  /* 0x0000001729297220 */ /* 0x080fe20000400000 */
[----:B------:R-:W-:Y:S01]  /*3840*/  ISETP.GT.AND P0, PT, R4, 0x11, PT ;  /* 0x000000110400780c */ /* 0x000fe20003f04270 */
[----:B------:R-:W-:Y:S01]  /*3850*/  @P2 STG.E.U16 desc[UR36][R8.64+0x10], R30 ;  /* 0x0000101e08002986 */ /* 0x000fe2000c101524 */
[----:B------:R-:W-:Y:S01]  /*3860*/  F2FP.F16.F32.PACK_AB R32, RZ, R32 ;  /* 0x00000020ff20723e */ /* 0x000fe200000000ff */
[-C--:B------:R-:W-:Y:S01]  /*3870*/  FMUL R42, R42, R23.reuse ;  /* 0x000000172a2a7220 */ /* 0x080fe20000400000 */
[----:B------:R-:W-:Y:S01]  /*3880*/  ISETP.GT.AND P5, PT, R3, RZ, P0 ;  /* 0x000000ff0300720c */ /* 0x000fe200007a4270 */
[-C--:B------:R-:W-:Y:S01]  /*3890*/  FMUL R43, R43, R23.reuse ;  /* 0x000000172b2b7220 */ /* 0x080fe20000400000 */
[----:B------:R-:W-:Y:S01]  /*38a0*/  ISETP.GT.AND P2, PT, R3, 0x8, P1 ;  /* 0x000000080300780c */ /* 0x000fe20000f44270 */
[-C--:B------:R-:W-:Y:S01]  /*38b0*/  FMUL R44, R44, R23.reuse ;  /* 0x000000172c2c7220 */ /* 0x080fe20000400000 */
[----:B------:R-:W-:Y:S01]  /*38c0*/  ISETP.GT.AND P1, PT, R4, 0x18, PT ;  /* 0x000000180400780c */ /* 0x000fe20003f24270 */
[----:B------:R-:W-:Y:S01]  /*38d0*/  FMUL R45, R45, R23 ;  /* 0x000000172d2d7220 */ /* 0x000fe20000400000 */
[----:B------:R-:W-:Y:S01]  /*38e0*/  F2FP.F16.F32.PACK_AB R33, RZ, R33 ;  /* 0x00000021ff21723e */ /* 0x000fe200000000ff */
[----:B------:R-:W-:Y:S01]  /*38f0*/  @P3 STG.E.U16 desc[UR36][R8.64+0x12], R31 ;  /* 0x0000121f08003986 */ /* 0x000fe2000c101524 */
[C---:B------:R-:W-:Y:S01]  /*3900*/  ISETP.GT.AND P3, PT, R3.reuse, 0x8, P0 ;  /* 0x000000080300780c */ /* 0x040fe20000764270 */
[-C--:B------:R-:W-:Y:S01]  /*3910*/  FMUL R46, R46, R23.reuse ;  /* 0x000000172e2e7220 */ /* 0x080fe20000400000 */
[----:B------:R-:W-:Y:S01]  /*3920*/  ISETP.GT.AND P0, PT, R4, 0x19, PT ;  /* 0x000000190400780c */ /* 0x000fe20003f04270 */
[----:B------:R-:W-:Y:S01]  /*3930*/  @P4 STG.E.U16 desc[UR36][R6.64+0x20], R32 ;  /* 0x0000202006004986 */ /* 0x000fe2000c101524 */
[----:B------:R-:W-:Y:S01]  /*3940*/  ISETP.GT.AND P4, PT, R3, RZ, P1 ;  /* 0x000000ff0300720c */ /* 0x000fe20000f84270 */
[-C--:B------:R-:W-:Y:S01]  /*3950*/  FMUL R47, R47, R23.reuse ;  /* 0x000000172f2f7220 */ /* 0x080fe20000400000 */
[----:B------:R-:W-:Y:S01]  /*3960*/  F2FP.F16.F32.PACK_AB R34, RZ, R34 ;  /* 0x00000022ff22723e */ /* 0x000fe200000000ff */
[----:B------:R-:W-:Y:S01]  /*3970*/  @P5 STG.E.U16 desc[UR36][R6.64+0x22], R33 ;  /* 0x0000222106005986 */ /* 0x000fe2000c101524 */
[----:B------:R-:W-:Y:S01]  /*3980*/  ISETP.GT.AND P5, PT, R3, RZ, P0 ;  /* 0x000000ff0300720c */ /* 0x000fe200007a4270 */
[----:B------:R-:W-:Y:S01]  /*3990*/  FMUL R48, R48, R23 ;  /* 0x0000001730307220 */ /* 0x000fe20000400000 */
[----:B------:R-:W-:Y:S01]  /*39a0*/  F2FP.F16.F32.PACK_AB R35, RZ, R35 ;  /* 0x00000023ff23723e */ /* 0x000fe200000000ff */
[----:B------:R-:W-:Y:S01]  /*39b0*/  @P2 STG.E.U16 desc[UR36][R8.64+0x20], R34 ;  /* 0x0000202208002986 */ /* 0x000fe2000c101524 */
[----:B------:R-:W-:Y:S01]  /*39c0*/  F2FP.F16.F32.PACK_AB R36, RZ, R36 ;  /* 0x00000024ff24723e */ /* 0x000fe200000000ff */
[-C--:B------:R-:W-:Y:S01]  /*39d0*/  FMUL R49, R49, R23.reuse ;  /* 0x0000001731317220 */ /* 0x080fe20000400000 */
[C---:B------:R-:W-:Y:S01]  /*39e0*/  ISETP.GT.AND P2, PT, R3.reuse, 0x8, P1 ;  /* 0x000000080300780c */ /* 0x040fe20000f44270 */
[----:B------:R-:W-:Y:S01]  /*39f0*/  @P3 STG.E.U16 desc[UR36][R8.64+0x22], R35 ;  /* 0x0000222308003986 */ /* 0x000fe2000c101524 */
[----:B------:R-:W-:Y:S01]  /*3a00*/  ISETP.GT.AND P1, PT, R4, 0x20, PT ;  /* 0x000000200400780c */ /* 0x000fe20003f24270 */
[----:B------:R-:W-:Y:S01]  /*3a10*/  FMUL R50, R50, R23 ;  /* 0x0000001732327220 */ /* 0x000fe20000400000 */
[----:B------:R-:W-:Y:S01]  /*3a20*/  F2FP.F16.F32.PACK_AB R37, RZ, R37 ;  /* 0x00000025ff25723e */ /* 0x000fe200000000ff */
[----:B------:R-:W-:Y:S01]  /*3a30*/  @P4 STG.E.U16 desc[UR36][R6.64+0x30], R36 ;  /* 0x0000302406004986 */ /* 0x000fe2000c101524 */
[----:B------:R-:W-:Y:S01]  /*3a40*/  ISETP.GT.AND P3, PT, R3, 0x8, P0 ;  /* 0x000000080300780c */ /* 0x000fe20000764270 */
[-C--:B------:R-:W-:Y:S01]  /*3a50*/  FMUL R51, R51, R23.reuse ;  /* 0x0000001733337220 */ /* 0x080fe20000400000 */
[----:B------:R-:W-:Y:S01]  /*3a60*/  ISETP.GT.AND P0, PT, R4, 0x21, PT ;  /* 0x000000210400780c */ /* 0x000fe20003f04270 */
[----:B------:R-:W-:Y:S01]  /*3a70*/  @P5 STG.E.U16 desc[UR36][R6.64+0x32], R37 ;  /* 0x0000322506005986 */ /* 0x000fe2000c101524 */
        /* <DEDUP_REMOVED lines=10> */
[----:B------:R-:W-:-:S02]  /*3b20*/  F2FP.F16.F32.PACK_AB R41, RZ, R41 ;  /* 0x00000029ff29723e */ /* 0x000fc400000000ff */
[C---:B------:R-:W-:Y:S01]  /*3b30*/  ISETP.GT.AND P1, PT, R3.reuse, 0x8, P1 ;  /* 0x000000080300780c */ /* 0x040fe20000f24270 */
[----:B------:R-:W-:Y:S01]  /*3b40*/  @P3 STG.E.U16 desc[UR36][R8.64+0x32], R39 ;  /* 0x0000322708003986 */ /* 0x000fe2000c101524 */
[C---:B------:R-:W-:Y:S02]  /*3b50*/  ISETP.GT.AND P2, PT, R3.reuse, 0x8, P0 ;  /* 0x000000080300780c */ /* 0x040fe40000744270 */
[C---:B------:R-:W-:Y:S01]  /*3b60*/  ISETP.GT.AND P0, PT, R4.reuse, 0x29, PT ;  /* 0x000000290400780c */ /* 0x040fe20003f04270 */
[----:B------:R-:W-:Y:S01]  /*3b70*/  @P4 STG.E.U16 desc[UR36][R6.64+0x40], R40 ;  /* 0x0000402806004986 */ /* 0x000fe2000c101524 */
[----:B------:R-:W-:Y:S02]  /*3b80*/  ISETP.GT.AND P4, PT, R4, 0x28, PT ;  /* 0x000000280400780c */ /* 0x000fe40003f84270 */
[----:B------:R-:W-:Y:S01]  /*3b90*/  F2FP.F16.F32.PACK_AB R42, RZ, R42 ;  /* 0x0000002aff2a723e */ /* 0x000fe200000000ff */
[----:B------:R-:W-:Y:S01]  /*3ba0*/  @P5 STG.E.U16 desc[UR36][R6.64+0x42], R41 ;  /* 0x0000422906005986 */ /* 0x000fe2000c101524 */
[----:B------:R-:W-:-:S02]  /*3bb0*/  ISETP.GT.AND P5, PT, R3, RZ, P4 ;  /* 0x000000ff0300720c */ /* 0x000fc400027a4270 */
[C---:B------:R-:W-:Y:S01]  /*3bc0*/  ISETP.GT.AND P3, PT, R3.reuse, RZ, P0 ;  /* 0x000000ff0300720c */ /* 0x040fe20000764270 */
[----:B------:R-:W-:Y:S01]  /*3bd0*/  @P1 STG.E.U16 desc[UR36][R8.64+0x40], R42 ;  /* 0x0000402a08001986 */ /* 0x000fe2000c101524 */
[----:B------:R-:W-:Y:S02]  /*3be0*/  F2FP.F16.F32.PACK_AB R43, RZ, R43 ;  /* 0x0000002bff2b723e */ /* 0x000fe400000000ff */
[----:B------:R-:W-:Y:S02]  /*3bf0*/  F2FP.F16.F32.PACK_AB R44, RZ, R44 ;  /* 0x0000002cff2c723e */ /* 0x000fe400000000ff */
[C---:B------:R-:W-:Y:S01]  /*3c00*/  ISETP.GT.AND P4, PT, R3.reuse, 0x8, P4 ;  /* 0x000000080300780c */ /* 0x040fe20002784270 */
[----:B------:R-:W-:Y:S01]  /*3c10*/  @P2 STG.E.U16 desc[UR36][R8.64+0x42], R43 ;  /* 0x0000422b08002986 */ /* 0x000fe2000c101524 */
[----:B------:R-:W-:Y:S02]  /*3c20*/  F2FP.F16.F32.PACK_AB R45, RZ, R45 ;  /* 0x0000002dff2d723e */ /* 0x000fe400000000ff */
[----:B------:R-:W-:Y:S01]  /*3c30*/  ISETP.GT.AND P2, PT, R4, 0x31, PT ;  /* 0x000000310400780c */ /* 0x000fe20003f44270 */
[----:B------:R-:W-:Y:S01]  /*3c40*/  @P5 STG.E.U16 desc[UR36][R6.64+0x50], R44 ;  /* 0x0000502c06005986 */ /* 0x000fe2000c101524 */
[----:B------:R-:W-:-:S02]  /*3c50*/  ISETP.GT.AND P5, PT, R3, 0x8, P0 ;  /* 0x000000080300780c */ /* 0x000fc400007a4270 */
[C---:B------:R-:W-:Y:S01]  /*3c60*/  ISETP.GT.AND P1, PT, R4.reuse, 0x38, PT ;  /* 0x000000380400780c */ /* 0x040fe20003f24270 */
[----:B------:R-:W-:Y:S01]  /*3c70*/  @P3 STG.E.U16 desc[UR36][R6.64+0x52], R45 ;  /* 0x0000522d06003986 */ /* 0x000fe2000c101524 */
[C---:B------:R-:W-:Y:S02]  /*3c80*/  ISETP.GT.AND P3, PT, R4.reuse, 0x30, PT ;  /* 0x000000300400780c */ /* 0x040fe40003f64270 */
[----:B------:R-:W-:Y:S01]  /*3c90*/  ISETP.GT.AND P0, PT, R4, 0x39, PT ;  /* 0x000000390400780c */ /* 0x000fe20003f04270 */
[----:B------:R-:W-:Y:S01]  /*3ca0*/  @P4 IMAD.MOV.U32 R4, RZ, RZ, R8 ;  /* 0x000000ffff044224 */ /* 0x000fe200078e0008 */
[----:B------:R-:W-:Y:S01]  /*3cb0*/  F2FP.F16.F32.PACK_AB R46, RZ, R46 ;  /* 0x0000002eff2e723e */ /* 0x000fe200000000ff */
[----:B------:R-:W-:Y:S01]  /*3cc0*/  @P4 IMAD.MOV.U32 R5, RZ, RZ, R9 ;  /* 0x000000ffff054224 */ /* 0x000fe200078e0009 */
[----:B------:R-:W-:Y:S02]  /*3cd0*/  F2FP.F16.F32.PACK_AB R47, RZ, R47 ;  /* 0x0000002fff2f723e */ /* 0x000fe400000000ff */
[----:B------:R-:W-:-:S02]  /*3ce0*/  F2FP.F16.F32.PACK_AB R48, RZ, R48 ;  /* 0x00000030ff30723e */ /* 0x000fc400000000ff */
[----:B------:R0:W-:Y:S01]  /*3cf0*/  @P4 STG.E.U16 desc[UR36][R4.64+0x50], R46 ;  /* 0x0000502e04004986 */ /* 0x0001e2000c101524 */
[C---:B------:R-:W-:Y:S02]  /*3d00*/  ISETP.GT.AND P4, PT, R3.reuse, RZ, P2 ;  /* 0x000000ff0300720c */ /* 0x040fe40001784270 */
[----:B------:R-:W-:Y:S02]  /*3d10*/  F2FP.F16.F32.PACK_AB R49, RZ, R49 ;  /* 0x00000031ff31723e */ /* 0x000fe400000000ff */
[----:B------:R-:W-:Y:S02]  /*3d20*/  ISETP.GT.AND P2, PT, R3, 0x8, P2 ;  /* 0x000000080300780c */ /* 0x000fe40001744270 */
[----:B------:R-:W-:Y:S02]  /*3d30*/  F2FP.F16.F32.PACK_AB R50, RZ, R50 ;  /* 0x00000032ff32723e */ /* 0x000fe400000000ff */
[----:B------:R-:W-:Y:S02]  /*3d40*/  F2FP.F16.F32.PACK_AB R51, RZ, R51 ;  /* 0x00000033ff33723e */ /* 0x000fe400000000ff */
[----:B------:R-:W-:Y:S01]  /*3d50*/  F2FP.F16.F32.PACK_AB R52, RZ, R52 ;  /* 0x00000034ff34723e */ /* 0x000fe200000000ff */
[----:B0-----:R-:W-:Y:S01]  /*3d60*/  @P5 IMAD.MOV.U32 R4, RZ, RZ, R8 ;  /* 0x000000ffff045224 */ /* 0x001fe200078e0008 */
[----:B------:R-:W-:Y:S01]  /*3d70*/  F2FP.F16.F32.PACK_AB R53, RZ, R53 ;  /* 0x00000035ff35723e */ /* 0x000fe200000000ff */
[----:B------:R-:W-:Y:S01]  /*3d80*/  @P5 IMAD.MOV.U32 R5, RZ, RZ, R9 ;  /* 0x000000ffff055224 */ /* 0x000fe200078e0009 */
[----:B------:R-:W-:-:S02]  /*3d90*/  F2FP.F16.F32.PACK_AB R54, RZ, R54 ;  /* 0x00000036ff36723e */ /* 0x000fc400000000ff */
[----:B------:R-:W-:Y:S02]  /*3da0*/  F2FP.F16.F32.PACK_AB R55, RZ, R55 ;  /* 0x00000037ff37723e */ /* 0x000fe400000000ff */
[----:B------:R0:W-:Y:S01]  /*3db0*/  @P5 STG.E.U16 desc[UR36][R4.64+0x52], R47 ;  /* 0x0000522f04005986 */ /* 0x0001e2000c101524 */
[C---:B------:R-:W-:Y:S02]  /*3dc0*/  ISETP.GT.AND P5, PT, R3.reuse, RZ, P3 ;  /* 0x000000ff0300720c */ /* 0x040fe40001fa4270 */
[----:B------:R-:W-:-:S11]  /*3dd0*/  ISETP.GT.AND P3, PT, R3, 0x8, P3 ;  /* 0x000000080300780c */ /* 0x000fd60001f64270 */
[----:B0-----:R-:W-:Y:S02]  /*3de0*/  @P5 IMAD.MOV.U32 R4, RZ, RZ, R6 ;  /* 0x000000ffff045224 */ /* 0x001fe400078e0006 */
[----:B------:R-:W-:-:S05]  /*3df0*/  @P5 IMAD.MOV.U32 R5, RZ, RZ, R7 ;  /* 0x000000ffff055224 */ /* 0x000fca00078e0007 */
[----:B------:R0:W-:Y:S01]  /*3e00*/  @P5 STG.E.U16 desc[UR36][R4.64+0x60], R48 ;  /* 0x0000603004005986 */ /* 0x0001e2000c101524 */
[C---:B------:R-:W-:Y:S02]  /*3e10*/  ISETP.GT.AND P5, PT, R3.reuse, RZ, P0 ;  /* 0x000000ff0300720c */ /* 0x040fe400007a4270 */
[----:B------:R-:W-:Y:S01]  /*3e20*/  ISETP.GT.AND P0, PT, R3, 0x8, P0 ;  /* 0x000000080300780c */ /* 0x000fe20000704270 */
[----:B0-----:R-:W-:Y:S02]  /*3e30*/  @P4 IMAD.MOV.U32 R4, RZ, RZ, R6 ;  /* 0x000000ffff044224 */ /* 0x001fe400078e0006 */
[----:B------:R-:W-:-:S05]  /*3e40*/  @P4 IMAD.MOV.U32 R5, RZ, RZ, R7 ;  /* 0x000000ffff054224 */ /* 0x000fca00078e0007 */
[----:B------:R0:W-:Y:S01]  /*3e50*/  @P4 STG.E.U16 desc[UR36][R4.64+0x62], R49 ;  /* 0x0000623104004986 */ /* 0x0001e2000c101524 */
[C---:B------:R-:W-:Y:S02]  /*3e60*/  ISETP.GT.AND P4, PT, R3.reuse, RZ, P1 ;  /* 0x000000ff0300720c */ /* 0x040fe40000f84270 */
[----:B------:R-:W-:Y:S01]  /*3e70*/  ISETP.GT.AND P1, PT, R3, 0x8, P1 ;  /* 0x000000080300780c */ /* 0x000fe20000f24270 */
[----:B0-----:R-:W-:Y:S02]  /*3e80*/  @P3 IMAD.MOV.U32 R4, RZ, RZ, R8 ;  /* 0x000000ffff043224 */ /* 0x001fe400078e0008 */
[----:B------:R-:W-:-:S05]  /*3e90*/  @P3 IMAD.MOV.U32 R5, RZ, RZ, R9 ;  /* 0x000000ffff053224 */ /* 0x000fca00078e0009 */
[----:B------:R0:W-:Y:S02]  /*3ea0*/  @P3 STG.E.U16 desc[UR36][R4.64+0x60], R50 ;  /* 0x0000603204003986 */ /* 0x0001e4000c101524 */
[----:B0-----:R-:W-:Y:S02]  /*3eb0*/  @P2 IMAD.MOV.U32 R4, RZ, RZ, R8 ;  /* 0x000000ffff042224 */ /* 0x001fe400078e0008 */
[----:B------:R-:W-:-:S05]  /*3ec0*/  @P2 IMAD.MOV.U32 R5, RZ, RZ, R9 ;  /* 0x000000ffff052224 */ /* 0x000fca00078e0009 */
[----:B------:R0:W-:Y:S02]  /*3ed0*/  @P2 STG.E.U16 desc[UR36][R4.64+0x62], R51 ;  /* 0x0000623304002986 */ /* 0x0001e4000c101524 */
[----:B0-----:R-:W-:Y:S02]  /*3ee0*/  @P4 IMAD.MOV.U32 R4, RZ, RZ, R6 ;  /* 0x000000ffff044224 */ /* 0x001fe400078e0006 */
[----:B------:R-:W-:-:S05]  /*3ef0*/  @P4 IMAD.MOV.U32 R5, RZ, RZ, R7 ;  /* 0x000000ffff054224 */ /* 0x000fca00078e0007 */
[----:B------:R0:W-:Y:S04]  /*3f00*/  @P4 STG.E.U16 desc[UR36][R4.64+0x70], R52 ;  /* 0x0000703404004986 */ /* 0x0001e8000c101524 */
[----:B------:R1:W-:Y:S01]  /*3f10*/  @P5 STG.E.U16 desc[UR36][R6.64+0x72], R53 ;  /* 0x0000723506005986 */ /* 0x0003e2000c101524 */
[----:B0-----:R-:W-:Y:S02]  /*3f20*/  @P1 IMAD.MOV.U32 R4, RZ, RZ, R8 ;  /* 0x000000ffff041224 */ /* 0x001fe400078e0008 */
[----:B------:R-:W-:-:S05]  /*3f30*/  @P1 IMAD.MOV.U32 R5, RZ, RZ, R9 ;  /* 0x000000ffff051224 */ /* 0x000fca00078e0009 */
[----:B------:R1:W-:Y:S04]  /*3f40*/  @P1 STG.E.U16 desc[UR36][R4.64+0x70], R54 ;  /* 0x0000703604001986 */ /* 0x0003e8000c101524 */
[----:B------:R1:W-:Y:S02]  /*3f50*/  @P0 STG.E.U16 desc[UR36][R8.64+0x72], R55 ;  /* 0x0000723708000986 */ /* 0x0003e4000c101524 */
.L_x_91:
[----:B------:R-:W-:Y:S05]  /*3f60*/  BSYNC B0 ;  /* 0x0000000000007941 */ /* 0x000fea0003800000 */
.L_x_29:
[----:B------:R-:W-:Y:S01]  /*3f70*/  ULDC UR4, c[0x0][0xc] ;  /* 0x0000030000047ab9 */ /* 0x000fe20000000800 */
[----:B------:R-:W-:Y:S01]  /*3f80*/  ULDC UR5, c[0x0][0x10] ;  /* 0x0000040000057ab9 */ /* 0x000fe20000000800 */
[----:B------:R-:W0:Y:S01]  /*3f90*/  LDC R3, c[0x0][0x14] ;  /* 0x00000500ff037b82 */ /* 0x000e220000000800 */
[----:B------:R-:W-:Y:S01]  /*3fa0*/  UIMAD.WIDE.U32 UR4, UR4, UR5, URZ ;  /* 0x00000005040472a5 */ /* 0x000fe2000f8e003f */
[----:B------:R-:W-:Y:S02]  /*3fb0*/  IMAD.MOV.U32 R59, RZ, RZ, -0x1 ;  /* 0xffffffffff3b7424 */ /* 0x000fe400078e00ff */
[----:B------:R-:W-:-:S03]  /*3fc0*/  IMAD.MOV.U32 R57, RZ, RZ, -0x1 ;  /* 0xffffffffff397424 */ /* 0x000fc600078e00ff */
[----:B0-----:R-:W-:-:S04]  /*3fd0*/  IMAD.WIDE.U32 R16, R3, UR4, R16 ;  /* 0x0000000403107c25 */ /* 0x001fc8000f8e0010 */
[----:B------:R-:W-:Y:S01]  /*3fe0*/  IMAD R3, R3, UR5, RZ ;  /* 0x0000000503037c24 */ /* 0x000fe2000f8e02ff */
[----:B------:R-:W-:Y:S02]  /*3ff0*/  ULDC.64 UR4, c[0x0][0x650] ;  /* 0x0001940000047ab9 */ /* 0x000fe40000000a00 */
[----:B------:R-:W-:Y:S01]  /*4000*/  ISETP.GE.U32.AND P0, PT, R16, UR4, PT ;  /* 0x0000000410007c0c */ /* 0x000fe2000bf06070 */
[--C-:B------:R-:W-:Y:S01]  /*4010*/  IMAD.IADD R17, R17, 0x1, R3.reuse ;  /* 0x0000000111117824 */ /* 0x100fe200078e0203 */
[----:B------:R-:W-:-:S04]  /*4020*/  PRMT R3, RZ, 0x7610, R3 ;  /* 0x00007610ff037816 */ /* 0x000fc80000000003 */
[----:B------:R-:W-:-:S13]  /*4030*/  ISETP.GE.U32.AND.EX P0, PT, R17, UR5, PT, P0 ;  /* 0x0000000511007c0c */ /* 0x000fda000bf06100 */
[----:B------:R-:W-:Y:S05]  /*4040*/  @P0 BRA `(.L_x_92) ;  /* 0x0000000400640947 */ /* 0x000fea0003800000 */
[----:B---3--:R-:W0:Y:S01]  /*4050*/  S2R R12, SR_CTAID.X ;  /* 0x00000000000c7919 */ /* 0x008e220000002500 */
[----:B-12-4-:R-:W1:Y:S01]  /*4060*/  LDC.64 R10, c[0x0][0x628] ;  /* 0x00018a00ff0a7b82 */ /* 0x016e620000000a00 */
[----:B------:R-:W-:Y:S01]  /*4070*/  ULDC UR4, c[0x0][0x150] ;  /* 0x0000540000047ab9 */ /* 0x000fe20000000800 */
[----:B------:R-:W-:Y:S01]  /*4080*/  IMAD.MOV.U32 R8, RZ, RZ, R16 ;  /* 0x000000ffff087224 */ /* 0x000fe200078e0010 */
[----:B-----5:R-:W2:Y:S01]  /*4090*/  S2R R24, SR_CTAID.Y ;  /* 0x0000000000187919 */ /* 0x020ea20000002600 */
[----:B------:R-:W-:-:S04]  /*40a0*/  IMAD.MOV.U32 R9, RZ, RZ, R17 ;  /* 0x000000ffff097224 */ /* 0x000fc800078e0011 */
[----:B------:R-:W3:Y:S08]  /*40b0*/  LDC R21, c[0x0][0x144] ;  /* 0x00005100ff157b82 */ /* 0x000ef00000000800 */
[----:B------:R-:W4:Y:S08]  /*40c0*/  LDC R0, c[0x0][0x630] ;  /* 0x00018c00ff007b82 */ /* 0x000f300000000800 */
[----:B------:R-:W2:Y:S01]  /*40d0*/  LDC.64 R14, c[0x0][0x620] ;  /* 0x00018800ff0e7b82 */ /* 0x000ea20000000a00 */
[----:B-1----:R-:W-:-:S04]  /*40e0*/  ISETP.NE.U32.AND P0, PT, R10, RZ, PT ;  /* 0x000000ff0a00720c */ /* 0x002fc80003f05070 */
[----:B------:R-:W-:Y:S02]  /*40f0*/  ISETP.NE.AND.EX P0, PT, R11, RZ, PT, P0 ;  /* 0x000000ff0b00720c */ /* 0x000fe40003f05300 */
[----:B0-----:R-:W-:-:S05]  /*4100*/  I2FP.F32.U32 R3, R12 ;  /* 0x0000000c00037245 */ /* 0x001fca0000201000 */
[----:B------:R-:W-:-:S04]  /*4110*/  FMUL R3, R3, UR4 ;  /* 0x0000000403037c20 */ /* 0x000fc80008400000 */
[----:B------:R0:W1:Y:S02]  /*4120*/  F2I.U32.TRUNC.NTZ R20, R3 ;  /* 0x0000000300147305 */ /* 0x000064000020f000 */
[----:B---34-:R-:W-:Y:S05]  /*4130*/  @!P0 BRA `(.L_x_93) ;  /* 0x0000000000288947 */ /* 0x018fea0003800000 */
[----:B0-----:R-:W0:Y:S02]  /*4140*/  LDC R3, c[0x0][0x634] ;  /* 0x00018d00ff037b82 */ /* 0x001e240000000800 */
        /* <DEDUP_REMOVED lines=9> */
.L_x_93:
[----:B------:R-:W3:Y:S01]  /*41e0*/  LDC.64 R28, c[0x0][0x640] ;  /* 0x00019000ff1c7b82 */ /* 0x000ee20000000a00 */
[-CC-:B------:R-:W-:Y:S01]  /*41f0*/  SHF.R.U64 R57, R8, R0.reuse, R9.reuse ;  /* 0x0000000008397219 */ /* 0x180fe20000001209 */
[----:B-1----:R-:W-:Y:S01]  /*4200*/  IMAD.MOV R20, RZ, RZ, -R20 ;  /* 0x000000ffff147224 */ /* 0x002fe200078e0a14 */
[----:B------:R-:W-:Y:S01]  /*4210*/  SHF.R.U32.HI R0, RZ, R0, R9 ;  /* 0x00000000ff007219 */ /* 0x000fe20000011609 */
[----:B------:R-:W-:Y:S01]  /*4220*/  ULDC UR4, c[0x0][0x154] ;  /* 0x0000550000047ab9 */ /* 0x000fe20000000800 */
[----:B0-----:R-:W-:Y:S01]  /*4230*/  IADD3 R3, P0, RZ, -R57, RZ ;  /* 0x80000039ff037210 */ /* 0x001fe20007f1e0ff */
[----:B------:R-:W-:Y:S02]  /*4240*/  IMAD R21, R21, R20, R12 ;  /* 0x0000001415157224 */ /* 0x000fe400078e020c */
[----:B------:R-:W0:Y:S01]  /*4250*/  LDC R6, c[0x0][0x618] ;  /* 0x00018600ff067b82 */ /* 0x000e220000000800 */
[----:B------:R-:W-:Y:S02]  /*4260*/  IMAD.MOV.U32 R7, RZ, RZ, 0x1 ;  /* 0x00000001ff077424 */ /* 0x000fe400078e00ff */
[----:B------:R-:W-:-:S04]  /*4270*/  IMAD.X R5, RZ, RZ, ~R0, P0 ;  /* 0x000000ffff057224 */ /* 0x000fc800000e0e00 */
[-C--:B--2---:R-:W-:Y:S01]  /*4280*/  IMAD R0, R5, R14.reuse, RZ ;  /* 0x0000000e05007224 */ /* 0x084fe200078e02ff */
[----:B------:R-:W1:Y:S01]  /*4290*/  LDC R8, c[0x0][0x608] ;  /* 0x00018200ff087b82 */ /* 0x000e620000000800 */
[----:B------:R-:W-:-:S04]  /*42a0*/  IMAD.WIDE.U32 R4, R3, R14, R16 ;  /* 0x0000000e03047225 */ /* 0x000fc800078e0010 */
[----:B------:R-:W-:Y:S01]  /*42b0*/  IMAD R3, R3, R15, R0 ;  /* 0x0000000f03037224 */ /* 0x000fe200078e0200 */
[----:B------:R-:W-:Y:S02]  /*42c0*/  I2FP.F32.U32 R0, R24 ;  /* 0x0000001800007245 */ /* 0x000fe40000201000 */
[----:B------:R-:W2:Y:S01]  /*42d0*/  LDC R26, c[0x0][0x658] ;  /* 0x00019600ff1a7b82 */ /* 0x000ea20000000800 */
[----:B------:R-:W-:Y:S01]  /*42e0*/  IMAD.IADD R3, R5, 0x1, R3 ;  /* 0x0000000105037824 */ /* 0x000fe200078e0203 */
[----:B---3--:R-:W-:Y:S01]  /*42f0*/  ISETP.NE.U32.AND P0, PT, R28, RZ, PT ;  /* 0x000000ff1c00720c */ /* 0x008fe20003f05070 */
[----:B------:R-:W-:Y:S01]  /*4300*/  FMUL R0, R0, UR4 ;  /* 0x0000000400007c20 */ /* 0x000fe20008400000 */
[----:B------:R-:W-:Y:S02]  /*4310*/  IMAD.MOV.U32 R5, RZ, RZ, -0x1 ;  /* 0xffffffffff057424 */ /* 0x000fe400078e00ff */
[----:B------:R-:W-:Y:S01]  /*4320*/  ISETP.NE.AND.EX P0, PT, R29, RZ, PT, P0 ;  /* 0x000000ff1d00720c */ /* 0x000fe20003f05300 */
[----:B------:R3:W4:Y:S01]  /*4330*/  F2I.U32.TRUNC.NTZ R13, R0 ;  /* 0x00000000000d7305 */ /* 0x000722000020f000 */
[----:B------:R-:W3:Y:S01]  /*4340*/  LDC R15, c[0x0][0x148] ;  /* 0x00005200ff0f7b82 */ /* 0x000ee20000000800 */
[----:B0-----:R-:W-:-:S02]  /*4350*/  SHF.R.U64 R12, R4, R6, R3 ;  /* 0x00000006040c7219 */ /* 0x001fc40000001203 */
[----:B------:R-:W-:-:S05]  /*4360*/  SHF.R.U32.HI R3, RZ, R6, R3 ;  /* 0x00000006ff037219 */ /* 0x000fca0000011603 */
[----:B------:R-:W0:Y:S01]  /*4370*/  LDC R20, c[0x0][0x600] ;  /* 0x00018000ff147b82 */ /* 0x000e220000000800 */
[-CC-:B-1----:R-:W-:Y:S02]  /*4380*/  SHF.R.U64 R10, R12, R8.reuse, R3.reuse ;  /* 0x000000080c0a7219 */ /* 0x182fe40000001203 */
[----:B------:R-:W-:-:S05]  /*4390*/  SHF.R.U32.HI R3, RZ, R8, R3 ;  /* 0x00000008ff037219 */ /* 0x000fca0000011603 */
[----:B------:R-:W1:Y:S01]  /*43a0*/  LDC R27, c[0x0][0x648] ;  /* 0x00019200ff1b7b82 */ /* 0x000e620000000800 */
[-C--:B--2---:R-:W-:Y:S02]  /*43b0*/  SHF.L.U32 R4, R5, R26.reuse, RZ ;  /* 0x0000001a05047219 */ /* 0x084fe400000006ff */
[-CC-:B------:R-:W-:Y:S02]  /*43c0*/  SHF.R.U64 R14, R10, R26.reuse, R3.reuse ;  /* 0x0000001a0a0e7219 */ /* 0x180fe40000001203 */
[----:B------:R-:W-:Y:S02]  /*43d0*/  SHF.R.U32.HI R5, RZ, R26, R3 ;  /* 0x0000001aff057219 */ /* 0x000fe40000011603 */
[----:B------:R-:W-:Y:S01]  /*43e0*/  LOP3.LUT R25, RZ, R4, RZ, 0x33, !PT ;  /* 0x00000004ff197212 */ /* 0x000fe200078e33ff */
[----:B------:R-:W2:Y:S01]  /*43f0*/  LDC R30, c[0x0][0x638] ;  /* 0x00018e00ff1e7b82 */ /* 0x000ea20000000800 */
[----:B------:R-:W-:Y:S01]  /*4400*/  SHF.L.U32 R26, R7, R26, RZ ;  /* 0x0000001a071a7219 */ /* 0x000fe200000006ff */
[----:B------:R-:W-:-:S06]  /*4410*/  IMAD.MOV.U32 R4, RZ, RZ, R14 ;  /* 0x000000ffff047224 */ /* 0x000fcc00078e000e */
[----:B------:R-:W0:Y:S01]  /*4420*/  LDC R31, c[0x0][0x610] ;  /* 0x00018400ff1f7b82 */ /* 0x000e220000000800 */
[----:B----4-:R-:W-:Y:S05]  /*4430*/  @!P0 BRA `(.L_x_94) ;  /* 0x0000000000288947 */ /* 0x010fea0003800000 */
[----:B------:R-:W4:Y:S02]  /*4440*/  LDC R3, c[0x0][0x64c] ;  /* 0x00019300ff037b82 */ /* 0x000f240000000800 */
[----:B----4-:R-:W-:-:S05]  /*4450*/  IADD3 R3, P0, R14, R3, RZ ;  /* 0x000000030e037210 */ /* 0x010fca0007f1e0ff */
        /* <DEDUP_REMOVED lines=8> */
.L_x_94:
[----:B------:R-:W-:Y:S01]  /*44e0*/  ISETP.NE.AND P0, PT, R2, 0x1, PT ;  /* 0x000000010200780c */ /* 0x000fe20003f05270 */
[----:B0-----:R-:W-:Y:S01]  /*44f0*/  VIADD R7, R20, 0xffffffff ;  /* 0xffffffff14077836 */ /* 0x001fe20000000000 */
[----:B-1-3--:R-:W-:Y:S01]  /*4500*/  SHF.R.U64 R0, R4, R27, R5 ;  /* 0x0000001b04007219 */ /* 0x00afe20000001205 */
[----:B------:R-:W-:Y:S01]  /*4510*/  IMAD.MOV R13, RZ, RZ, -R13 ;  /* 0x000000ffff0d7224 */ /* 0x000fe200078e0a0d */
[----:B------:R-:W-:Y:S01]  /*4520*/  LOP3.LUT R5, R10, R25, RZ, 0xc0, !PT ;  /* 0x000000190a057212 */ /* 0x000fe200078ec0ff */
[----:B------:R-:W-:Y:S01]  /*4530*/  IMAD.MOV.U32 R4, RZ, RZ, 0x1 ;  /* 0x00000001ff047424 */ /* 0x000fe200078e00ff */
[----:B------:R-:W-:Y:S01]  /*4540*/  LOP3.LUT R12, R12, R7, RZ, 0xc0, !PT ;  /* 0x000000070c0c7212 */ /* 0x000fe200078ec0ff */
[----:B------:R-:W-:Y:S02]  /*4550*/  IMAD.MOV R3, RZ, RZ, -R0 ;  /* 0x000000ffff037224 */ /* 0x000fe400078e0a00 */
[----:B------:R-:W-:Y:S02]  /*4560*/  IMAD R0, R26, R0, R5 ;  /* 0x000000001a007224 */ /* 0x000fe400078e0205 */
[----:B--2---:R-:W-:-:S02]  /*4570*/  IMAD R3, R3, R30, R14 ;  /* 0x0000001e03037224 */ /* 0x004fc400078e020e */
[----:B------:R-:W-:Y:S02]  /*4580*/  @P0 IMAD R21, R15, R13, R24 ;  /* 0x0000000d0f150224 */ /* 0x000fe400078e0218 */
[----:B------:R-:W-:Y:S01]  /*4590*/  IMAD R5, R3, R20, R12 ;  /* 0x0000001403057224 */ /* 0x000fe200078e020c */
[----:B------:R-:W-:Y:S01]  /*45a0*/  PRMT R3, R4, 0x7610, R3 ;  /* 0x0000761004037816 */ /* 0x000fe20000000003 */
[----:B------:R-:W-:-:S05]  /*45b0*/  IMAD R0, R0, R31, R21 ;  /* 0x0000001f00007224 */ /* 0x000fca00078e0215 */
[----:B------:R-:W-:Y:S02]  /*45c0*/  SEL R59, R5, R0, !P0 ;  /* 0x00000000053b7207 */ /* 0x000fe40004000000 */
[----:B------:R-:W-:-:S07]  /*45d0*/  SEL R0, R0, R5, !P0 ;  /* 0x0000000500007207 */ /* 0x000fce0004000000 */
.L_x_92:
[----:B------:R-:W-:Y:S01]  /*45e0*/  LOP3.LUT P0, RZ, R3, 0xff, RZ, 0xc0, !PT ;  /* 0x000000ff03ff7812 */ /* 0x000fe2000780c0ff */
[----:B------:R-:W-:-:S12]  /*45f0*/  IMAD.MOV.U32 R58, RZ, RZ, R0 ;  /* 0x000000ffff3a7224 */ /* 0x000fd800078e0000 */
[----:B------:R-:W-:Y:S05]  /*4600*/  @P0 BRA `(.L_x_95) ;  /* 0xffffffc800c40947 */ /* 0x000fea000383ffff */
[----:B------:R-:W-:Y:S05]  /*4610*/  EXIT ;  /* 0x000000000000794d */ /* 0x000fea0003800000 */
.L_x_4:
[----:B0-----:R-:W-:Y:S01]  /*4620*/  ULDC.64 UR4, c[0x0][0x650] ;  /* 0x0001940000047ab9 */ /* 0x001fe20000000a00 */
        /* <DEDUP_REMOVED lines=25> */
.L_x_97:
[--C-:B------:R-:W-:Y:S01]  /*47c0*/  SHF.R.U64 R12, R10, R14, R11.reuse ;  /* 0x0000000e0a0c7219 */ /* 0x100fe2000000120b */
[----:B------:R-:W0:Y:S01]  /*47d0*/  LDC R22, c[0x0][0x618] ;  /* 0x00018600ff167b82 */ /* 0x000e220000000800 */
[----:B------:R-:W-:Y:S01]  /*47e0*/  I2FP.F32.U32 R6, R4 ;  /* 0x0000000400067245 */ /* 0x000fe20000201000 */
[----:B------:R-:W-:Y:S01]  /*47f0*/  ULDC UR4, c[0x0][0x150] ;  /* 0x0000540000047ab9 */ /* 0x000fe20000000800 */
[----:B------:R-:W-:Y:S02]  /*4800*/  SHF.R.U32.HI R5, RZ, R14, R11 ;  /* 0x0000000eff057219 */ /* 0x000fe4000001160b */
[----:B------:R-:W-:Y:S01]  /*4810*/  IADD3 R9, P0, RZ, -R12, RZ ;  /* 0x8000000cff097210 */ /* 0x000fe20007f1e0ff */
[----:B------:R-:W-:Y:S01]  /*4820*/  FMUL R11, R6, UR4 ;  /* 0x00000004060b7c20 */ /* 0x000fe20008400000 */
[----:B------:R-:W-:Y:S01]  /*4830*/  ULDC UR4, c[0x0][0x154] ;  /* 0x0000550000047ab9 */ /* 0x000fe20000000800 */
[----:B------:R-:W1:Y:S02]  /*4840*/  LDC.64 R24, c[0x0][0x640] ;  /* 0x00019000ff187b82 */ /* 0x000e640000000a00 */
[----:B------:R-:W-:-:S02]  /*4850*/  IMAD.X R5, RZ, RZ, ~R5, P0 ;  /* 0x000000ffff057224 */ /* 0x000fc400000e0e05 */
[----:B------:R-:W2:Y:S01]  /*4860*/  F2I.U32.TRUNC.NTZ R11, R11 ;  /* 0x0000000b000b7305 */ /* 0x000ea2000020f000 */
[----:B------:R-:W-:-:S03]  /*4870*/  IMAD.WIDE.U32 R6, R9, R20, R16 ;  /* 0x0000001409067225 */ /* 0x000fc600078e0010 */
[----:B------:R-:W3:Y:S01]  /*4880*/  LDC R13, c[0x0][0x144] ;  /* 0x00005100ff0d7b82 */ /* 0x000ee20000000800 */
[----:B------:R-:W-:-:S04]  /*4890*/  IMAD R8, R5, R20, RZ ;  /* 0x0000001405087224 */ /* 0x000fc800078e02ff */
[----:B------:R-:W-:Y:S02]  /*48a0*/  IMAD R5, R9, R21, R8 ;  /* 0x0000001509057224 */ /* 0x000fe400078e0208 */
[----:B------:R-:W-:Y:S01]  /*48b0*/  IMAD.MOV.U32 R8, RZ, RZ, -0x1 ;  /* 0xffffffffff087424 */ /* 0x000fe200078e00ff */
[----:B------:R-:W4:Y:S01]  /*48c0*/  LDC R14, c[0x0][0x608] ;  /* 0x00018200ff0e7b82 */ /* 0x000f220000000800 */
[----:B------:R-:W-:Y:S01]  /*48d0*/  IMAD.IADD R5, R7, 0x1, R5 ;  /* 0x0000000107057824 */ /* 0x000fe200078e0205 */
[----:B------:R-:W-:-:S04]  /*48e0*/  I2FP.F32.U32 R7, R3 ;  /* 0x0000000300077245 */ /* 0x000fc80000201000 */
[-C--:B0-----:R-:W-:Y:S01]  /*48f0*/  SHF.R.U64 R10, R6, R22.reuse, R5 ;  /* 0x00000016060a7219 */ /* 0x081fe20000001205 */
[----:B--2---:R-:W-:Y:S01]  /*4900*/  IMAD.MOV R6, RZ, RZ, -R11 ;  /* 0x000000ffff067224 */ /* 0x004fe200078e0a0b */
[----:B------:R-:W0:Y:S01]  /*4910*/  LDC R9, c[0x0][0x658] ;  /* 0x00019600ff097b82 */ /* 0x000e220000000800 */
[----:B-1----:R-:W-:Y:S01]  /*4920*/  ISETP.NE.U32.AND P0, PT, R24, RZ, PT ;  /* 0x000000ff1800720c */ /* 0x002fe20003f05070 */
[----:B------:R-:W-:Y:S01]  /*4930*/  FMUL R7, R7, UR4 ;  /* 0x0000000407077c20 */ /* 0x000fe20008400000 */
[----:B------:R-:W-:Y:S02]  /*4940*/  SHF.R.U32.HI R5, RZ, R22, R5 ;  /* 0x00000016ff057219 */ /* 0x000fe40000011605 */
[----:B------:R-:W-:-:S03]  /*4950*/  ISETP.NE.AND.EX P0, PT, R25, RZ, PT, P0 ;  /* 0x000000ff1900720c */ /* 0x000fc60003f05300 */
[----:B------:R-:W1:Y:S01]  /*4960*/  LDC R20, c[0x0][0x148] ;  /* 0x00005200ff147b82 */ /* 0x000e620000000800 */
[----:B---3--:R-:W-:Y:S02]  /*4970*/  IMAD R23, R13, R6, R4 ;  /* 0x000000060d177224 */ /* 0x008fe400078e0204 */
[----:B------:R-:W-:-:S05]  /*4980*/  IMAD.MOV.U32 R6, RZ, RZ, 0x1 ;  /* 0x00000001ff067424 */ /* 0x000fca00078e00ff */
[----:B------:R-:W2:Y:S01]  /*4990*/  LDC R21, c[0x0][0x600] ;  /* 0x00018000ff157b82 */ /* 0x000ea20000000800 */
[-CC-:B----4-:R-:W-:Y:S02]  /*49a0*/  SHF.R.U64 R13, R10, R14.reuse, R5.reuse ;  /* 0x0000000e0a0d7219 */ /* 0x190fe40000001205 */
[----:B------:R-:W-:Y:S02]  /*49b0*/  SHF.R.U32.HI R4, RZ, R14, R5 ;  /* 0x0000000eff047219 */ /* 0x000fe40000011605 */
[----:B------:R3:W4:Y:S03]  /*49c0*/  F2I.U32.TRUNC.NTZ R14, R7 ;  /* 0x00000007000e7305 */ /* 0x000726000020f000 */
[----:B------:R-:W1:Y:S01]  /*49d0*/  LDC R26, c[0x0][0x648] ;  /* 0x00019200ff1a7b82 */ /* 0x000e620000000800 */
[-C--:B0-----:R-:W-:Y:S02]  /*49e0*/  SHF.R.U64 R15, R13, R9.reuse, R4 ;  /* 0x000000090d0f7219 */ /* 0x081fe40000001204 */
[----:B------:R-:W-:-:S02]  /*49f0*/  SHF.L.U32 R8, R8, R9, RZ ;  /* 0x0000000908087219 */ /* 0x000fc400000006ff */
[-C--:B------:R-:W-:Y:S01]  /*4a00*/  SHF.R.U32.HI R5, RZ, R9.reuse, R4 ;  /* 0x00000009ff057219 */ /* 0x080fe20000011604 */
[----:B------:R-:W-:Y:S01]  /*4a10*/  IMAD.MOV.U32 R4, RZ, RZ, R15 ;  /* 0x000000ffff047224 */ /* 0x000fe200078e000f */
[----:B------:R-:W-:Y:S01]  /*4a20*/  SHF.L.U32 R22, R6, R9, RZ ;  /* 0x0000000906167219 */ /* 0x000fe200000006ff */
[----:B------:R-:W0:Y:S01]  /*4a30*/  LDC R27, c[0x0][0x638] ;  /* 0x00018e00ff1b7b82 */ /* 0x000e220000000800 */
[----:B------:R-:W-:-:S07]  /*4a40*/  LOP3.LUT R28, RZ, R8, RZ, 0x33, !PT ;  /* 0x00000008ff1c7212 */ /* 0x000fce00078e33ff */
        /* <DEDUP_REMOVED lines=12> */
.L_x_98:
[----:B------:R-:W-:Y:S01]  /*4b10*/  ISETP.NE.AND P0, PT, R2, 0x1, PT ;  /* 0x000000010200780c */ /* 0x000fe20003f05270 */
[----:B--2---:R-:W-:Y:S01]  /*4b20*/  VIADD R7, R21, 0xffffffff ;  /* 0xffffffff15077836 */ /* 0x004fe20000000000 */
[----:B-1----:R-:W-:Y:S01]  /*4b30*/  SHF.R.U64 R5, R4, R26, R5 ;  /* 0x0000001a04057219 */ /* 0x002fe20000001205 */
[----:B------:R-:W-:Y:S01]  /*4b40*/  IMAD.MOV R14, RZ, RZ, -R14 ;  /* 0x000000ffff0e7224 */ /* 0x000fe200078e0a0e */
[----:B------:R-:W-:Y:S01]  /*4b50*/  LOP3.LUT R4, R13, R28, RZ, 0xc0, !PT ;  /* 0x0000001c0d047212 */ /* 0x000fe200078ec0ff */
[----:B------:R-:W-:Y:S01]  /*4b60*/  IMAD.MOV.U32 R8, RZ, RZ, R12 ;  /* 0x000000ffff087224 */ /* 0x000fe200078e000c */
[----:B------:R-:W-:Y:S01]  /*4b70*/  LOP3.LUT R10, R10, R7, RZ, 0xc0, !PT ;  /* 0x000000070a0a7212 */ /* 0x000fe200078ec0ff */
[----:B------:R-:W-:Y:S02]  /*4b80*/  IMAD.MOV R6, RZ, RZ, -R5 ;  /* 0x000000ffff067224 */ /* 0x000fe400078e0a05 */
[----:B------:R-:W-:-:S04]  /*4b90*/  IMAD R4, R22, R5, R4 ;  /* 0x0000000516047224 */ /* 0x000fc800078e0204 */
[----:B------:R-:W-:Y:S02]  /*4ba0*/  @P0 IMAD R23, R20, R14, R3 ;  /* 0x0000000e14170224 */ /* 0x000fe400078e0203 */
[----:B0-----:R-:W-:Y:S02]  /*4bb0*/  IMAD R3, R6, R27, R15 ;  /* 0x0000001b06037224 */ /* 0x001fe400078e020f */
[----:B------:R-:W-:Y:S02]  /*4bc0*/  IMAD R7, R4, R29, R23 ;  /* 0x0000001d04077224 */ /* 0x000fe400078e0217 */
[----:B------:R-:W-:Y:S02]  /*4bd0*/  IMAD R4, R3, R21, R10 ;  /* 0x0000001503047224 */ /* 0x000fe400078e020a */
[----:B------:R-:W-:-:S03]  /*4be0*/  IMAD.MOV.U32 R6, RZ, RZ, 0x1 ;  /* 0x00000001ff067424 */ /* 0x000fc600078e00ff */
[----:B------:R-:W-:Y:S02]  /*4bf0*/  SEL R9, R4, R7, !P0 ;  /* 0x0000000704097207 */ /* 0x000fe40004000000 */
[----:B------:R-:W-:-:S07]  /*4c00*/  SEL R7, R7, R4, !P0 ;  /* 0x0000000407077207 */ /* 0x000fce0004000000 */
.L_x_96:
[----:B------:R-:W-:-:S08]  /*4c10*/  NOP ;  /* 0x0000000000007918 */ /* 0x000fd00000000000 */
[----:B------:R-:W0:-:S00]  /*4c20*/  USETMAXREG.DEALLOC.CTAPOOL 0x28 ;  /* 0x00000028000079c8 */ /* 0x000e0000080e0500 */
[----:B0-----:R-:W-:-:S13]  /*4c30*/  ISETP.NE.AND P0, PT, R0, RZ, PT ;  /* 0x000000ff0000720c */ /* 0x001fda0003f05270 */
[----:B------:R-:W-:Y:S05]  /*4c40*/  @P0 EXIT ;  /* 0x000000000000094d */ /* 0x000fea0003800000 */
[----:B------:R-:W-:Y:S01]  /*4c50*/  LOP3.LUT P0, RZ, R6, 0xff, RZ, 0xc0, !PT ;  /* 0x000000ff06ff7812 */ /* 0x000fe2000780c0ff */
[----:B------:R-:W-:Y:S02]  /*4c60*/  IMAD.MOV.U32 R0, RZ, RZ, 0x1 ;  /* 0x00000001ff007424 */ /* 0x000fe400078e00ff */
[----:B------:R-:W-:-:S10]  /*4c70*/  IMAD.MOV.U32 R12, RZ, RZ, RZ ;  /* 0x000000ffff0c7224 */ /* 0x000fd400078e00ff */
[----:B------:R-:W-:Y:S05]  /*4c80*/  @!P0 BRA `(.L_x_99) ;  /* 0x0000000c00308947 */ /* 0x000fea0003800000 */
[----:B------:R-:W0:Y:S01]  /*4c90*/  LDC R0, c[0x0][0x28c] ;  /* 0x0000a300ff007b82 */ /* 0x000e220000000800 */
[----:B------:R-:W-:Y:S01]  /*4ca0*/  ULDC UR5, c[0x0][0x658] ;  /* 0x0001960000057ab9 */ /* 0x000fe20000000800 */
[----:B------:R-:W-:Y:S01]  /*4cb0*/  UMOV UR7, 0xffffffff ;  /* 0xffffffff00077882 */ /* 0x000fe20000000000 */
[----:B------:R-:W-:Y:S01]  /*4cc0*/  ULDC UR6, c[0x0][0xc] ;  /* 0x0000030000067ab9 */ /* 0x000fe20000000800 */
[----:B------:R-:W-:Y:S01]  /*4cd0*/  USHF.L.U32 UR8, UR7, UR5, URZ ;  /* 0x0000000507087299 */ /* 0x000fe2000800063f */
[C---:B------:R-:W-:Y:S01]  /*4ce0*/  LOP3.LUT P2, RZ, R18.reuse, 0x7f, RZ, 0xc0, !PT ;  /* 0x0000007f12ff7812 */ /* 0x040fe2000784c0ff */
[----:B------:R-:W-:Y:S01]  /*4cf0*/  UMOV UR9, 0x1 ;  /* 0x0000000100097882 */ /* 0x000fe20000000000 */
[----:B------:R-:W-:Y:S01]  /*4d00*/  ULDC UR7, c[0x0][0x10] ;  /* 0x0000040000077ab9 */ /* 0x000fe20000000800 */
[----:B------:R-:W-:Y:S01]  /*4d10*/  LOP3.LUT P0, RZ, R18, 0x1f, RZ, 0xc0, !PT ;  /* 0x0000001f12ff7812 */ /* 0x000fe2000780c0ff */
[----:B------:R-:W-:Y:S01]  /*4d20*/  UIMAD.WIDE.U32 UR6, UR6, UR7, URZ ;  /* 0x00000007060672a5 */ /* 0x000fe2000f8e003f */
[----:B------:R-:W-:Y:S01]  /*4d30*/  BSSY B0, `(.L_x_99) ;  /* 0x00000c1000007945 */ /* 0x000fe20003800000 */
[----:B------:R-:W-:Y:S01]  /*4d40*/  USHF.L.U32 UR22, UR9, UR5, URZ ;  /* 0x0000000509167299 */ /* 0x000fe2000800063f */
[----:B------:R-:W-:Y:S01]  /*4d50*/  IMAD.MOV.U32 R13, RZ, RZ, 0x1 ;  /* 0x00000001ff0d7424 */ /* 0x000fe200078e00ff */
[----:B------:R-:W-:Y:S01]  /*4d60*/  LOP3.LUT R11, R19, 0x2, RZ, 0xfc, !PT ;  /* 0x00000002130b7812 */ /* 0x000fe200078efcff */
[----:B------:R-:W-:Y:S01]  /*4d70*/  ULDC UR5, c[0x0][0x14] ;  /* 0x0000050000057ab9 */ /* 0x000fe20000000800 */
[----:B------:R-:W-:Y:S01]  /*4d80*/  PLOP3.LUT P0, PT, P0, P2, PT, 0x8a, 0x0 ;  /* 0x000000000000781c */ /* 0x000fe20000705172 */
[----:B------:R-:W-:Y:S01]  /*4d90*/  UIMAD.WIDE.U32 UR24, UR6, UR5, URZ ;  /* 0x00000005061872a5 */ /* 0x000fe2000f8e003f */
[----:B------:R-:W-:Y:S01]  /*4da0*/  IMAD.MOV.U32 R12, RZ, RZ, RZ ;  /* 0x000000ffff0c7224 */ /* 0x000fe200078e00ff */
[----:B------:R-:W-:Y:S01]  /*4db0*/  UIMAD UR13, UR7, UR5, URZ ;  /* 0x00000005070d72a4 */ /* 0x000fe2000f8e023f */
[----:B------:R-:W-:Y:S01]  /*4dc0*/  ULDC UR4, c[0x0][0x600] ;  /* 0x0001800000047ab9 */ /* 0x000fe20000000800 */
[----:B------:R-:W-:-:S02]  /*4dd0*/  ULOP3.LUT UR21, URZ, UR8, URZ, 0x33, !UPT ;  /* 0x000000083f157292 */ /* 0x000fc4000f8e333f */
[----:B------:R-:W-:Y:S01]  /*4de0*/  UIADD3 UR4, UR4, -0x1, URZ ;  /* 0xffffffff04047890 */ /* 0x000fe2000fffe03f */
[----:B0-----:R-:W-:Y:S01]  /*4df0*/  VIADD R0, R0, 0x1f ;  /* 0x0000001f00007836 */ /* 0x001fe20000000000 */
[----:B------:R-:W-:Y:S01]  /*4e00*/  UIADD3 UR13, UR25, UR13, URZ ;  /* 0x0000000d190d7290 */ /* 0x000fe2000fffe03f */
[----:B------:R-:W-:-:S03]  /*4e10*/  ULDC.64 UR26, c[0x0][0x198] ;  /* 0x00006600001a7ab9 */ /* 0x000fc60000000a00 */
[----:B------:R-:W-:-:S04]  /*4e20*/  SHF.R.S32.HI R3, RZ, 0x1f, R0 ;  /* 0x0000001fff037819 */ /* 0x000fc80000011400 */
[----:B------:R-:W-:Y:S01]  /*4e30*/  LEA.HI R3, R3, R0, RZ, 0x5 ;  /* 0x0000000003037211 */ /* 0x000fe200078f28ff */
[----:B------:R-:W-:-:S03]  /*4e40*/  IMAD.MOV.U32 R0, RZ, RZ, 0x1 ;  /* 0x00000001ff007424 */ /* 0x000fc600078e00ff */
[----:B------:R-:W-:-:S05]  /*4e50*/  SHF.R.S32.HI R3, RZ, 0x5, R3 ;  /* 0x00000005ff037819 */ /* 0x000fca0000011403 */
[----:B------:R-:W-:-:S07]  /*4e60*/  VIADD R10, R3, 0x1 ;  /* 0x00000001030a7836 */ /* 0x000fce0000000000 */
.L_x_111:
[----:B------:R-:W-:-:S03]  /*4e70*/  UMOV UR5, 0xffffffff ;  /* 0xffffffff00057882 */ /* 0x000fc60000000000 */
[----:B------:R-:W-:Y:S05]  /*4e80*/  BRA.DIV UR5, `(.L_x_100) ;  /* 0x0000001605947947 */ /* 0x000fea000b800000 */
[----:B------:R-:W-:-:S13]  /*4e90*/  ELECT P6, URZ, PT ;  /* 0x00000000003f782f */ /* 0x000fda00038c0000 */
.L_x_136:
[----:B------:R-:W0:Y:S01]  /*4ea0*/  LDC R4, c[0x0][0x28c] ;  /* 0x0000a300ff047b82 */ /* 0x000e220000000800 */
[----:B------:R-:W-:Y:S01]  /*4eb0*/  BSSY B1, `(.L_x_101) ;  /* 0x0000037000017945 */ /* 0x000fe20003800000 */
[----:B0-----:R-:W-:-:S13]  /*4ec0*/  ISETP.LT.OR P6, PT, R4, 0x1, !P6 ;  /* 0x000000010400780c */ /* 0x001fda00077c1670 */
[----:B------:R-:W-:Y:S05]  /*4ed0*/  @P6 BRA `(.L_x_102) ;  /* 0x0000000000d06947 */ /* 0x000fea0003800000 */
[----:B------:R-:W-:Y:S02]  /*4ee0*/  IMAD.SHL.U32 R15, R9, 0x40, RZ ;  /* 0x00000040090f7824 */ /* 0x000fe400078e00ff */
[----:B------:R-:W-:Y:S02]  /*4ef0*/  IMAD.SHL.U32 R18, R7, 0x80, RZ ;  /* 0x0000008007127824 */ /* 0x000fe400078e00ff */
[----:B------:R-:W-:Y:S02]  /*4f00*/  IMAD.MOV.U32 R20, RZ, RZ, RZ ;  /* 0x000000ffff147224 */ /* 0x000fe400078e00ff */
[----:B------:R-:W-:Y:S02]  /*4f10*/  IMAD.MOV.U32 R4, RZ, RZ, R10 ;  /* 0x000000ffff047224 */ /* 0x000fe400078e000a */
[----:B------:R-:W-:Y:S02]  /*4f20*/  IMAD.MOV.U32 R5, RZ, RZ, R0 ;  /* 0x000000ffff057224 */ /* 0x000fe400078e0000 */
[----:B------:R-:W-:-:S07]  /*4f30*/  IMAD.MOV.U32 R6, RZ, RZ, R12 ;  /* 0x000000ffff067224 */ /* 0x000fce00078e000c */
.L_x_106:
[----:B------:R-:W0:Y:S01]  /*4f40*/  S2R R14, SR_CgaCtaId ;  /* 0x00000000000e7919 */ /* 0x000e220000008800 */
[----:B------:R-:W-:Y:S01]  /*4f50*/  MOV R7, 0x400 ;  /* 0x0000040000077802 */ /* 0x000fe20000000f00 */
[----:B------:R-:W1:Y:S03]  /*4f60*/  @!P2 LDC R9, c[0x0][0x500] ;  /* 0x00014000ff09ab82 */ /* 0x000e660000000800 */
[----:B0-----:R-:W-:Y:S02]  /*4f70*/  LEA R21, R14, R7, 0x18 ;  /* 0x000000070e157211 */ /* 0x001fe400078ec0ff */
[----:B------:R-:W-:-:S03]  /*4f80*/  SHF.L.U32 R7, R5, 0x1f, RZ ;  /* 0x0000001f05077819 */ /* 0x000fc600000006ff */
[----:B------:R-:W-:-:S04]  /*4f90*/  IMAD R14, R6, 0x8, R21 ;  /* 0x00000008060e7824 */ /* 0x000fc800078e0215 */
[----:B------:R-:W0:Y:S02]  /*4fa0*/  SYNCS.PHASECHK.TRANS64.TRYWAIT P1, [R14+URZ+0x90], R7 ;  /* 0x000090070e0075a7 */ /* 0x000e24000802017f */
[----:B01----:R-:W-:Y:S05]  /*4fb0*/  @!P1 BRA `(.L_x_103) ;  /* 0x0000001400689947 */ /* 0x003fea0003800000 */
.L_x_137:
[----:B0-----:R-:W-:Y:S01]  /*4fc0*/  PRMT R7, R11, 0x9910, RZ ;  /* 0x000099100b077816 */ /* 0x001fe200000000ff */
[----:B------:R0:W-:Y:S03]  /*4fd0*/  @!P2 SYNCS.ARRIVE.TRANS64 RZ, [R14+URZ], R9 ;  /* 0x000000090effa9a7 */ /* 0x0001e6000800003f */
[----:B------:R-:W-:-:S13]  /*4fe0*/  ISETP.NE.AND P1, PT, R7, 0x2, PT ;  /* 0x000000020700780c */ /* 0x000fda0003f25270 */
[----:B0-----:R-:W-:Y:S05]  /*4ff0*/  @P1 BRA `(.L_x_104) ;  /* 0x0000000000041947 */ /* 0x001fea0003800000 */
[----:B------:R-:W-:Y:S01]  /*5000*/  BPT.TRAP 0x1 ;  /* 0x000000040000795c */ /* 0x000fe20000300000 */
.L_x_104:
[----:B------:R-:W-:Y:S05]  /*5010*/  @P0 BRA `(.L_x_105) ;  /* 0x0000000000040947 */ /* 0x000fea0003800000 */
[----:B------:R-:W-:Y:S01]  /*5020*/  BPT.TRAP 0x1 ;  /* 0x000000040000795c */ /* 0x000fe20000300000 */
.L_x_105:
[--C-:B------:R-:W-:Y:S01]  /*5030*/  IMAD R7, R6, 0x2000, R21.reuse ;  /* 0x0000200006077824 */ /* 0x100fe200078e0215 */
[----:B------:R-:W-:Y:S01]  /*5040*/  R2UR UR19, R20 ;  /* 0x00000000141372ca */ /* 0x000fe200000e0000 */
[----:B------:R-:W-:Y:S01]  /*5050*/  IMAD R21, R6, 0x1000, R21 ;  /* 0x0000100006157824 */ /* 0x000fe200078e0215 */
[----:B------:R-:W-:Y:S01]  /*5060*/  R2UR UR9, R14 ;  /* 0x000000000e0972ca */ /* 0x000fe200000e0000 */
[----:B------:R-:W-:Y:S01]  /*5070*/  VIADD R4, R4, 0xffffffff ;  /* 0xffffffff04047836 */ /* 0x000fe20000000000 */
[----:B------:R-:W-:Y:S01]  /*5080*/  R2UR UR5, R7 ;  /* 0x00000000070572ca */ /* 0x000fe200000e0000 */
[----:B------:R-:W-:Y:S01]  /*5090*/  UIADD3 UR6, UP0, UR26, 0xf0, URZ ;  /* 0x000000f01a067890 */ /* 0x000fe2000ff1e03f */
[----:B------:R-:W-:Y:S01]  /*50a0*/  R2UR UR16, R21 ;  /* 0x00000000151072ca */ /* 0x000fe200000e0000 */
[----:B------:R-:W-:Y:S01]  /*50b0*/  UIADD3 UR28, UP1, UR26, 0x1f0, URZ ;  /* 0x000001f01a1c7890 */ /* 0x000fe2000ff3e03f */
[----:B------:R-:W-:Y:S01]  /*50c0*/  R2UR UR12, R8 ;  /* 0x00000000080c72ca */ /* 0x000fe200000e0000 */
[----:B------:R-:W-:Y:S01]  /*50d0*/  UIADD3.X UR7, URZ, UR27, URZ, UP0, !UPT ;  /* 0x0000001b3f077290 */ /* 0x000fe200087fe43f */
[----:B------:R-:W-:Y:S01]  /*50e0*/  R2UR UR11, R18 ;  /* 0x00000000120b72ca */ /* 0x000fe200000e0000 */
[----:B------:R-:W-:Y:S01]  /*50f0*/  VIADD R6, R6, 0x1 ;  /* 0x0000000106067836 */ /* 0x000fe20000000000 */
[----:B------:R-:W-:Y:S01]  /*5100*/  R2UR UR18, R15 ;  /* 0x000000000f1272ca */ /* 0x000fe200000e0000 */
[----:B------:R-:W-:Y:S01]  /*5110*/  UIADD3.X UR29, URZ, UR27, URZ, UP1, !UPT ;  /* 0x0000001b3f1d7290 */ /* 0x000fe20008ffe43f */
[----:B------:R-:W-:Y:S01]  /*5120*/  ISETP.GT.AND P3, PT, R4, 0x1, PT ;  /* 0x000000010400780c */ /* 0x000fe20003f64270 */
[----:B------:R-:W-:Y:S01]  /*5130*/  UMOV UR14, 0x0 ;  /* 0x00000000000e7882 */ /* 0x000fe20000000000 */
[----:B------:R-:W-:Y:S01]  /*5140*/  ISETP.NE.AND P1, PT, R6, 0x12, PT ;  /* 0x000000120600780c */ /* 0x000fe20003f25270 */
[----:B------:R-:W-:Y:S01]  /*5150*/  UIADD3 UR8, UR5, 0x200, URZ ;  /* 0x0000020005087890 */ /* 0x000fe2000fffe03f */
[----:B------:R-:W-:Y:S01]  /*5160*/  VIADD R20, R20, 0x20 ;  /* 0x0000002014147836 */ /* 0x000fe20000000000 */
[----:B------:R-:W-:Y:S01]  /*5170*/  UIADD3 UR16, UR16, 0x24200, URZ ;  /* 0x0002420010107890 */ /* 0x000fe2000fffe03f */
[----:B------:R-:W-:Y:S01]  /*5180*/  SEL R14, RZ, 0x1, P1 ;  /* 0x00000001ff0e7807 */ /* 0x000fe20000800000 */
[----:B------:R-:W-:Y:S01]  /*5190*/  UMOV UR15, 0x10000000 ;  /* 0x10000000000f7882 */ /* 0x000fe20000000000 */
[----:B------:R-:W-:Y:S01]  /*51a0*/  UMOV UR10, UR19 ;  /* 0x00000013000a7c82 */ /* 0x000fe20008000000 */
[----:B------:R-:W-:Y:S01]  /*51b0*/  UMOV UR17, UR9 ;  /* 0x0000000900117c82 */ /* 0x000fe20008000000 */
[----:B------:R-:W-:Y:S01]  /*51c0*/  UMOV UR20, UR12 ;  /* 0x0000000c00147c82 */ /* 0x000fe20008000000 */
[----:B------:R-:W-:Y:S01]  /*51d0*/  LOP3.LUT R5, R5, R14, RZ, 0x3c, !PT ;  /* 0x0000000e05057212 */ /* 0x000fe200078e3cff */
[----:B------:R0:W-:Y:S01]  /*51e0*/  UTMALDG.3D [UR8], [UR6], desc[UR14] ;  /* 0x00000e08060075b4 */ /* 0x0001e20008011000 */
[----:B------:R-:W-:Y:S01]  /*51f0*/  SEL R6, R6, RZ, P1 ;  /* 0x000000ff06067207 */ /* 0x000fe20000800000 */
[----:B------:R0:W-:Y:S02]  /*5200*/  UTMALDG.3D [UR16], [UR28], desc[UR14] ;  /* 0x00000e101c0075b4 */ /* 0x0001e40008011000 */
[----:B0-----:R-:W-:Y:S05]  /*5210*/  @P3 BRA `(.L_x_106) ;  /* 0xfffffffc00483947 */ /* 0x001fea000383ffff */
.L_x_102:
[----:B------:R-:W-:Y:S05]  /*5220*/  BSYNC B1 ;  /* 0x0000000000017941 */ /* 0x000fea0003800000 */
.L_x_101:
[----:B------:R-:W-:Y:S01]  /*5230*/  LOP3.LUT P3, RZ, R13, 0xff, RZ, 0xc0, !PT ;  /* 0x000000ff0dff7812 */ /* 0x000fe2000786c0ff */
[----:B------:R-:W-:Y:S01]  /*5240*/  IMAD.IADD R12, R3, 0x1, R12 ;  /* 0x00000001030c7824 */ /* 0x000fe200078e020c */
[----:B------:R-:W-:Y:S01]  /*5250*/  IADD3 R16, P4, R16, UR24, RZ ;  /* 0x0000001810107c10 */ /* 0x000fe2000ff9e0ff */
[----:B------:R-:W-:Y:S01]  /*5260*/  ULDC.64 UR6, c[0x0][0x650] ;  /* 0x0001940000067ab9 */ /* 0x000fe20000000a00 */
[----:B------:R-:W-:Y:S01]  /*5270*/  BSSY B1, `(.L_x_107) ;  /* 0x000006a000017945 */ /* 0x000fe20003800000 */
[----:B------:R-:W-:Y:S01]  /*5280*/  IMAD.MOV.U32 R9, RZ, RZ, -0x1 ;  /* 0xffffffffff097424 */ /* 0x000fe200078e00ff */
[----:B------:R-:W-:Y:S01]  /*5290*/  ISETP.GT.U32.AND P1, PT, R12, 0x11, PT ;  /* 0x000000110c00780c */ /* 0x000fe20003f24070 */
[----:B------:R-:W-:Y:S01]  /*52a0*/  IMAD.MOV.U32 R8, RZ, RZ, -0x1 ;  /* 0xffffffffff087424 */ /* 0x000fe200078e00ff */
[----:B------:R-:W-:Y:S02]  /*52b0*/  IADD3.X R17, R17, UR13, RZ, P4, !PT ;  /* 0x0000000d11117c10 */ /* 0x000fe4000a7fe4ff */
[----:B------:R-:W-:-:S02]  /*52c0*/  ISETP.LT.U32.AND P1, PT, R3, 0x12, P1 ;  /* 0x000000120300780c */ /* 0x000fc40000f21070 */
[----:B------:R-:W-:Y:S01]  /*52d0*/  PRMT R13, RZ, 0x7610, R13 ;  /* 0x00007610ff0d7816 */ /* 0x000fe2000000000d */
[----:B------:R-:W0:Y:S01]  /*52e0*/  @P3 S2R R5, SR_CgaCtaId ;  /* 0x0000000000053919 */ /* 0x000e220000008800 */
[----:B------:R-:W-:-:S04]  /*52f0*/  @P3 MOV R4, 0x400 ;  /* 0x0000040000043802 */ /* 0x000fc80000000f00 */
[----:B0-----:R-:W-:Y:S01]  /*5300*/  @P3 LEA R6, R5, R4, 0x18 ;  /* 0x0000000405063211 */ /* 0x001fe200078ec0ff */
[----:B------:R-:W-:-:S03]  /*5310*/  IMAD.WIDE.U32 R4, R12, 0x38e38e39, RZ ;  /* 0x38e38e390c047825 */ /* 0x000fc600078e00ff */
[----:B------:R0:W-:Y:S01]  /*5320*/  @P3 SYNCS.ARRIVE.TRANS64.A1T0 RZ, [R6+URZ+0x138], RZ ;  /* 0x000138ff06ff39a7 */ /* 0x0001e2000810003f */
[----:B------:R-:W-:Y:S02]  /*5330*/  ISETP.GE.U32.AND P3, PT, R3, 0x12, PT ;  /* 0x000000120300780c */ /* 0x000fe40003f66070 */
[----:B------:R-:W-:Y:S02]  /*5340*/  SHF.R.U32.HI R7, RZ, 0x2, R5 ;  /* 0x00000002ff077819 */ /* 0x000fe40000011605 */
[----:B------:R-:W-:Y:S02]  /*5350*/  SEL R5, RZ, 0x1, !P1 ;  /* 0x00000001ff057807 */ /* 0x000fe40004800000 */
[----:B------:R-:W-:Y:S01]  /*5360*/  ISETP.GE.U32.AND P1, PT, R16, UR6, PT ;  /* 0x0000000610007c0c */ /* 0x000fe2000bf26070 */
[----:B------:R-:W-:Y:S01]  /*5370*/  IMAD R12, R7, -0x12, R12 ;  /* 0xffffffee070c7824 */ /* 0x000fe200078e020c */
[----:B------:R-:W-:Y:S02]  /*5380*/  LOP3.LUT R0, R0, R5, RZ, 0x3c, !PT ;  /* 0x0000000500007212 */ /* 0x000fe400078e3cff */
[----:B------:R-:W-:-:S02]  /*5390*/  ISETP.GE.U32.AND.EX P1, PT, R17, UR7, PT, P1 ;  /* 0x0000000711007c0c */ /* 0x000fc4000bf26110 */
[----:B------:R-:W-:Y:S02]  /*53a0*/  PRMT R4, RZ, 0x7610, R4 ;  /* 0x00007610ff047816 */ /* 0x000fe40000000004 */
[----:B------:R-:W-:Y:S01]  /*53b0*/  @P3 LOP3.LUT R0, R0, 0x1, R7, 0x78, !PT ;  /* 0x0000000100003812 */ /* 0x000fe200078e7807 */
[----:B------:R-:W-:-:S08]  /*53c0*/  IMAD.MOV.U32 R7, RZ, RZ, -0x1 ;  /* 0xffffffffff077424 */ /* 0x000fd000078e00ff */
[----:B0-----:R-:W-:Y:S05]  /*53d0*/  @P1 BRA `(.L_x_108) ;  /* 0x00000004004c1947 */ /* 0x001fea0003800000 */
[----:B------:R-:W-:Y:S01]  /*53e0*/  ULDC.64 UR6, c[0x0][0x628] ;  /* 0x00018a0000067ab9 */ /* 0x000fe20000000a00 */
[----:B------:R-:W0:Y:S01]  /*53f0*/  S2R R15, SR_CTAID.X ;  /* 0x00000000000f7919 */ /* 0x000e220000002500 */
[----:B------:R-:W-:Y:S01]  /*5400*/  ISETP.NE.U32.AND P1, PT, RZ, UR6, PT ;  /* 0x00000006ff007c0c */ /* 0x000fe2000bf25070 */
[----:B------:R-:W-:Y:S01]  /*5410*/  ULDC UR8, c[0x0][0x630] ;  /* 0x00018c0000087ab9 */ /* 0x000fe20000000800 */
[----:B------:R-:W-:Y:S01]  /*5420*/  IMAD.MOV.U32 R4, RZ, RZ, R16 ;  /* 0x000000ffff047224 */ /* 0x000fe200078e0010 */
[----:B------:R-:W1:Y:S01]  /*5430*/  S2R R14, SR_CTAID.Y ;  /* 0x00000000000e7919 */ /* 0x000e620000002600 */
[----:B------:R-:W-:Y:S01]  /*5440*/  ISETP.NE.AND.EX P1, PT, RZ, UR7, PT, P1 ;  /* 0x00000007ff007c0c */ /* 0x000fe2000bf25310 */
[----:B------:R-:W-:-:S12]  /*5450*/  IMAD.MOV.U32 R5, RZ, RZ, R17 ;  /* 0x000000ffff057224 */ /* 0x000fd800078e0011 */
[----:B------:R-:W-:Y:S05]  /*5460*/  @!P1 BRA `(.L_x_109) ;  /* 0x0000000000289947 */ /* 0x000fea0003800000 */
[----:B------:R-:W-:Y:S02]  /*5470*/  ULDC UR5, c[0x0][0x634] ;  /* 0x00018d0000057ab9 */ /* 0x000fe40000000800 */
[----:B------:R-:W-:-:S05]  /*5480*/  IADD3 R9, P1, R16, UR5, RZ ;  /* 0x0000000510097c10 */ /* 0x000fca000ff3e0ff */
[----:B------:R-:W-:-:S04]  /*5490*/  IMAD.X R21, RZ, RZ, R17, P1 ;  /* 0x000000ffff157224 */ /* 0x000fc800008e0611 */
[----:B------:R-:W-:-:S04]  /*54a0*/  IMAD.WIDE.U32 R6, R21, UR6, RZ ;  /* 0x0000000615067c25 */ /* 0x000fc8000f8e00ff */
[----:B------:R-:W-:-:S04]  /*54b0*/  IMAD.WIDE.U32 R6, P1, R9, UR7, R6 ;  /* 0x0000000709067c25 */ /* 0x000fc8000f820006 */
[----:B------:R-:W-:-:S04]  /*54c0*/  IMAD.WIDE.U32 R8, R9, UR6, RZ ;  /* 0x0000000609087c25 */ /* 0x000fc8000f8e00ff */
[----:B------:R-:W-:Y:S01]  /*54d0*/  IMAD.X R5, RZ, RZ, RZ, P1 ;  /* 0x000000ffff057224 */ /* 0x000fe200008e06ff */
[----:B------:R-:W-:Y:S01]  /*54e0*/  IADD3 RZ, P1, R9, R6, RZ ;  /* 0x0000000609ff7210 */ /* 0x000fe20007f3e0ff */
[----:B------:R-:W-:-:S04]  /*54f0*/  IMAD.MOV.U32 R4, RZ, RZ, R7 ;  /* 0x000000ffff047224 */ /* 0x000fc800078e0007 */
[----:B------:R-:W-:-:S08]  /*5500*/  IMAD.WIDE.U32.X R4, R21, UR7, R4, P1 ;  /* 0x0000000715047c25 */ /* 0x000fd000088e0404 */
.L_x_109:
[--C-:B------:R-:W-:Y:S01]  /*5510*/  SHF.R.U64 R8, R4, UR8, R5.reuse ;  /* 0x0000000804087c19 */ /* 0x100fe20008001205 */
[----:B------:R-:W-:Y:S01]  /*5520*/  ULDC.64 UR6, c[0x0][0x620] ;  /* 0x0001880000067ab9 */ /* 0x000fe20000000a00 */
[----:B------:R-:W-:Y:S01]  /*5530*/  SHF.R.U32.HI R4, RZ, UR8, R5 ;  /* 0x00000008ff047c19 */ /* 0x000fe20008011605 */
[----:B------:R-:W-:Y:S01]  /*5540*/  ULDC UR5, c[0x0][0x150] ;  /* 0x0000540000057ab9 */ /* 0x000fe20000000800 */
[----:B------:R-:W-:Y:S01]  /*5550*/  IADD3 R7, P1, RZ, -R8, RZ ;  /* 0x80000008ff077210 */ /* 0x000fe20007f3e0ff */
[----:B------:R-:W2:Y:S01]  /*5560*/  LDC R24, c[0x0][0x144] ;  /* 0x00005100ff187b82 */ /* 0x000ea20000000800 */
[----:B0-----:R-:W-:Y:S01]  /*5570*/  I2FP.F32.U32 R9, R15 ;  /* 0x0000000f00097245 */ /* 0x001fe20000201000 */
[----:B------:R-:W-:Y:S02]  /*5580*/  ULDC.64 UR8, c[0x0][0x640] ;  /* 0x0001900000087ab9 */ /* 0x000fe40000000a00 */
[----:B------:R-:W-:Y:S01]  /*5590*/  IMAD.X R4, RZ, RZ, ~R4, P1 ;  /* 0x000000ffff047224 */ /* 0x000fe200008e0e04 */
[----:B------:R-:W-:-:S03]  /*55a0*/  ISETP.NE.U32.AND P1, PT, RZ, UR8, PT ;  /* 0x00000008ff007c0c */ /* 0x000fc6000bf25070 */
[----:B------:R-:W-:Y:S01]  /*55b0*/  IMAD R6, R4, UR6, RZ ;  /* 0x0000000604067c24 */ /* 0x000fe2000f8e02ff */
[----:B------:R-:W0:Y:S01]  /*55c0*/  LDC R21, c[0x0][0x148] ;  /* 0x00005200ff157b82 */ /* 0x000e220000000800 */
[C---:B------:R-:W-:Y:S01]  /*55d0*/  IMAD.WIDE.U32 R4, R7.reuse, UR6, R16 ;  /* 0x0000000607047c25 */ /* 0x040fe2000f8e0010 */
[----:B------:R-:W-:Y:S01]  /*55e0*/  ULDC UR6, c[0x0][0x154] ;  /* 0x0000550000067ab9 */ /* 0x000fe20000000800 */
[----:B------:R-:W-:Y:S02]  /*55f0*/  ISETP.NE.AND.EX P1, PT, RZ, UR9, PT, P1 ;  /* 0x00000009ff007c0c */ /* 0x000fe4000bf25310 */
[----:B------:R-:W-:Y:S02]  /*5600*/  IMAD R7, R7, UR7, R6 ;  /* 0x0000000707077c24 */ /* 0x000fe4000f8e0206 */
[----:B------:R-:W-:Y:S01]  /*5610*/  FMUL R6, R9, UR5 ;  /* 0x0000000509067c20 */ /* 0x000fe20008400000 */
[----:B------:R-:W-:Y:S01]  /*5620*/  ULDC UR5, c[0x0][0x618] ;  /* 0x0001860000057ab9 */ /* 0x000fe20000000800 */
[----:B------:R-:W-:Y:S01]  /*5630*/  ULDC UR7, c[0x0][0x608] ;  /* 0x0001820000077ab9 */ /* 0x000fe20000000800 */
[----:B------:R-:W-:-:S03]  /*5640*/  IMAD.IADD R5, R5, 0x1, R7 ;  /* 0x0000000105057824 */ /* 0x000fc600078e0207 */
[----:B------:R-:W3:Y:S02]  /*5650*/  F2I.U32.TRUNC.NTZ R6, R6 ;  /* 0x0000000600067305 */ /* 0x000ee4000020f000 */
[----:B------:R-:W-:Y:S02]  /*5660*/  SHF.R.U64 R9, R4, UR5, R5 ;  /* 0x0000000504097c19 */ /* 0x000fe40008001205 */
[----:B-1----:R-:W-:-:S05]  /*5670*/  I2FP.F32.U32 R4, R14 ;  /* 0x0000000e00047245 */ /* 0x002fca0000201000 */
[----:B------:R-:W-:Y:S01]  /*5680*/  FMUL R22, R4, UR6 ;  /* 0x0000000604167c20 */ /* 0x000fe20008400000 */
[----:B------:R-:W-:Y:S01]  /*5690*/  SHF.R.U32.HI R4, RZ, UR5, R5 ;  /* 0x00000005ff047c19 */ /* 0x000fe20008011605 */
[----:B------:R-:W-:-:S03]  /*56a0*/  ULDC UR5, c[0x0][0x658] ;  /* 0x0001960000057ab9 */ /* 0x000fc60000000800 */
[--C-:B------:R-:W-:Y:S01]  /*56b0*/  SHF.R.U64 R20, R9, UR7, R4.reuse ;  /* 0x0000000709147c19 */ /* 0x100fe20008001204 */
[----:B------:R-:W1:Y:S01]  /*56c0*/  F2I.U32.TRUNC.NTZ R22, R22 ;  /* 0x0000001600167305 */ /* 0x000e62000020f000 */
[----:B------:R-:W-:Y:S01]  /*56d0*/  SHF.R.U32.HI R5, RZ, UR7, R4 ;  /* 0x00000007ff057c19 */ /* 0x000fe20008011604 */
[----:B---3--:R-:W-:-:S03]  /*56e0*/  IMAD.MOV R6, RZ, RZ, -R6 ;  /* 0x000000ffff067224 */ /* 0x008fc600078e0a06 */
[----:B------:R-:W-:Y:S01]  /*56f0*/  SHF.R.U64 R18, R20, UR5, R5 ;  /* 0x0000000514127c19 */ /* 0x000fe20008001205 */
[----:B--2---:R-:W-:Y:S01]  /*5700*/  IMAD R15, R24, R6, R15 ;  /* 0x00000006180f7224 */ /* 0x004fe200078e020f */
[----:B------:R-:W-:-:S03]  /*5710*/  SHF.R.U32.HI R23, RZ, UR5, R5 ;  /* 0x00000005ff177c19 */ /* 0x000fc60008011605 */
[----:B------:R-:W-:Y:S02]  /*5720*/  IMAD.MOV.U32 R4, RZ, RZ, R18 ;  /* 0x000000ffff047224 */ /* 0x000fe400078e0012 */
[----:B------:R-:W-:Y:S01]  /*5730*/  IMAD.MOV.U32 R5, RZ, RZ, R23 ;  /* 0x000000ffff057224 */ /* 0x000fe200078e0017 */
[----:B-1----:R-:W-:Y:S06]  /*5740*/  @!P1 BRA `(.L_x_110) ;  /* 0x0000000000289947 */ /* 0x002fec0003800000 */
[----:B------:R-:W-:Y:S02]  /*5750*/  ULDC UR5, c[0x0][0x64c] ;  /* 0x0001930000057ab9 */ /* 0x000fe40000000800 */
[----:B------:R-:W-:-:S05]  /*5760*/  IADD3 R5, P1, R18, UR5, RZ ;  /* 0x0000000512057c10 */ /* 0x000fca000ff3e0ff */
[----:B------:R-:W-:-:S04]  /*5770*/  IMAD.X R23, RZ, RZ, R23, P1 ;  /* 0x000000ffff177224 */ /* 0x000fc800008e0617 */
[----:B------:R-:W-:-:S04]  /*5780*/  IMAD.WIDE.U32 R6, R23, UR8, RZ ;  /* 0x0000000817067c25 */ /* 0x000fc8000f8e00ff */
[----:B------:R-:W-:-:S04]  /*5790*/  IMAD.WIDE.U32 R6, P1, R5, UR9, R6 ;  /* 0x0000000905067c25 */ /* 0x000fc8000f820006 */
[----:B------:R-:W-:-:S04]  /*57a0*/  IMAD.WIDE.U32 R4, R5, UR8, RZ ;  /* 0x0000000805047c25 */ /* 0x000fc8000f8e00ff */
[----:B------:R-:W-:Y:S01]  /*57b0*/  IMAD.MOV.U32 R4, RZ, RZ, R7 ;  /* 0x000000ffff047224 */ /* 0x000fe200078e0007 */
[----:B------:R-:W-:Y:S01]  /*57c0*/  IADD3 RZ, P3, R5, R6, RZ ;  /* 0x0000000605ff7210 */ /* 0x000fe20007f7e0ff */
[----:B------:R-:W-:-:S04]  /*57d0*/  IMAD.X R5, RZ, RZ, RZ, P1 ;  /* 0x000000ffff057224 */ /* 0x000fc800008e06ff */
[----:B------:R-:W-:-:S08]  /*57e0*/  IMAD.WIDE.U32.X R4, R23, UR9, R4, P3 ;  /* 0x0000000917047c25 */ /* 0x000fd000098e0404 */
.L_x_110:
[----:B------:R-:W-:Y:S01]  /*57f0*/  ISETP.NE.AND P1, PT, R2, 0x1, PT ;  /* 0x000000010200780c */ /* 0x000fe20003f25270 */
[----:B------:R-:W-:Y:S01]  /*5800*/  ULDC UR5, c[0x0][0x648] ;  /* 0x0001920000057ab9 */ /* 0x000fe20000000800 */
[----:B------:R-:W-:Y:S01]  /*5810*/  LOP3.LUT R20, R20, UR21, RZ, 0xc0, !PT ;  /* 0x0000001514147c12 */ /* 0x000fe2000f8ec0ff */
[----:B------:R-:W-:Y:S01]  /*5820*/  IMAD.MOV R22, RZ, RZ, -R22 ;  /* 0x000000ffff167224 */ /* 0x000fe200078e0a16 */
[----:B------:R-:W-:Y:S01]  /*5830*/  SHF.R.U64 R5, R4, UR5, R5 ;  /* 0x0000000504057c19 */ /* 0x000fe20008001205 */
[----:B------:R-:W-:Y:S01]  /*5840*/  ULDC UR5, c[0x0][0x638] ;  /* 0x00018e0000057ab9 */ /* 0x000fe20000000800 */
[----:B------:R-:W-:Y:S01]  /*5850*/  LOP3.LUT R9, R9, UR4, RZ, 0xc0, !PT ;  /* 0x0000000409097c12 */ /* 0x000fe2000f8ec0ff */
[----:B------:R-:W-:Y:S01]  /*5860*/  ULDC UR6, c[0x0][0x610] ;  /* 0x0001840000067ab9 */ /* 0x000fe20000000800 */
[----:B------:R-:W-:Y:S02]  /*5870*/  IMAD.MOV.U32 R4, RZ, RZ, 0x1 ;  /* 0x00000001ff047424 */ /* 0x000fe400078e00ff */
[----:B------:R-:W-:-:S02]  /*5880*/  IMAD.MOV R7, RZ, RZ, -R5 ;  /* 0x000000ffff077224 */ /* 0x000fc400078e0a05 */
[----:B------:R-:W-:Y:S02]  /*5890*/  IMAD R20, R5, UR22, R20 ;  /* 0x0000001605147c24 */ /* 0x000fe4000f8e0214 */
[----:B0-----:R-:W-:Y:S02]  /*58a0*/  @P1 IMAD R15, R21, R22, R14 ;  /* 0x00000016150f1224 */ /* 0x001fe400078e020e */
[----:B------:R-:W-:Y:S01]  /*58b0*/  IMAD R18, R7, UR5, R18 ;  /* 0x0000000507127c24 */ /* 0x000fe2000f8e0212 */
[----:B------:R-:W-:Y:S01]  /*58c0*/  ULDC UR5, c[0x0][0x600] ;  /* 0x0001800000057ab9 */ /* 0x000fe20000000800 */
[----:B------:R-:W-:Y:S02]  /*58d0*/  IMAD R15, R20, UR6, R15 ;  /* 0x00000006140f7c24 */ /* 0x000fe4000f8e020f */
[----:B------:R-:W-:-:S05]  /*58e0*/  IMAD R18, R18, UR5, R9 ;  /* 0x0000000512127c24 */ /* 0x000fca000f8e0209 */
[----:B------:R-:W-:Y:S02]  /*58f0*/  SEL R9, R18, R15, !P1 ;  /* 0x0000000f12097207 */ /* 0x000fe40004800000 */
[----:B------:R-:W-:-:S07]  /*5900*/  SEL R7, R15, R18, !P1 ;  /* 0x000000120f077207 */ /* 0x000fce0004800000 */
.L_x_108:
[----:B------:R-:W-:Y:S05]  /*5910*/  BSYNC B1 ;  /* 0x0000000000017941 */ /* 0x000fea0003800000 */
.L_x_107:
[----:B------:R-:W-:-:S13]  /*5920*/  LOP3.LUT P1, RZ, R4, 0xff, RZ, 0xc0, !PT ;  /* 0x000000ff04ff7812 */ /* 0x000fda000782c0ff */
[----:B------:R-:W-:Y:S05]  /*5930*/  @P1 BRA `(.L_x_111) ;  /* 0xfffffff4004c1947 */ /* 0x000fea000383ffff */
[----:B------:R-:W-:Y:S05]  /*5940*/  BSYNC B0 ;  /* 0x0000000000007941 */ /* 0x000fea0003800000 */
.L_x_99:
[----:B------:R-:W-:-:S03]  /*5950*/  UMOV UR5, 0xffffffff ;  /* 0xffffffff00057882 */ /* 0x000fc60000000000 */
[----:B------:R-:W-:Y:S05]  /*5960*/  BRA.DIV UR5, `(.L_x_112) ;  /* 0x0000000e05107947 */ /* 0x000fea000b800000 */
[----:B------:R-:W-:-:S13]  /*5970*/  ELECT P6, URZ, PT ;  /* 0x00000000003f782f */ /* 0x000fda00038c0000 */
.L_x_140:
[----:B------:R-:W-:Y:S04]  /*5980*/  BSSY B0, `(.L_x_113) ;  /* 0x00000a9000007945 */ /* 0x000fe80003800000 */
[----:B------:R-:W-:Y:S05]  /*5990*/  @!P6 BRA `(.L_x_114) ;  /* 0x00000008009ce947 */ /* 0x000fea0003800000 */
[----:B------:R-:W-:-:S04]  /*59a0*/  LOP3.LUT R19, R19, 0x2, RZ, 0xfc, !PT ;  /* 0x0000000213137812 */ /* 0x000fc800078efcff */
[----:B------:R-:W-:-:S13]  /*59b0*/  ISETP.NE.AND P0, PT, R19, 0x3, PT ;  /* 0x000000031300780c */ /* 0x000fda0003f05270 */
[----:B------:R-:W-:Y:S05]  /*59c0*/  @!P0 BRA `(.L_x_115) ;  /* 0x0000000000048947 */ /* 0x000fea0003800000 */
[----:B------:R-:W-:Y:S01]  /*59d0*/  BPT.TRAP 0x1 ;  /* 0x000000040000795c */ /* 0x000fe20000300000 */
.L_x_115:
[----:B------:R-:W0:Y:S01]  /*59e0*/  S2R R3, SR_CgaCtaId ;  /* 0x0000000000037919 */ /* 0x000e220000008800 */
[----:B------:R-:W-:-:S04]  /*59f0*/  MOV R2, 0x400 ;  /* 0x0000040000027802 */ /* 0x000fc80000000f00 */
[----:B0-----:R-:W-:Y:S02]  /*5a00*/  LEA R3, R3, R2, 0x18 ;  /* 0x0000000203037211 */ /* 0x001fe400078ec0ff */
[----:B------:R-:W-:-:S03]  /*5a10*/  SHF.L.U32 R2, R0, 0x1f, RZ ;  /* 0x0000001f00027819 */ /* 0x000fc600000006ff */
[----:B------:R-:W-:-:S04]  /*5a20*/  VIADD R3, R3, 0x90 ;  /* 0x0000009003037836 */ /* 0x000fc80000000000 */
[C---:B------:R-:W-:Y:S02]  /*5a30*/  IMAD R7, R12.reuse, 0x8, R3 ;  /* 0x000000080c077824 */ /* 0x040fe400078e0203 */
[----:B------:R-:W-:Y:S02]  /*5a40*/  VIADD R12, R12, 0x1 ;  /* 0x000000010c0c7836 */ /* 0x000fe40000000000 */
[----:B------:R-:W0:Y:S03]  /*5a50*/  SYNCS.PHASECHK.TRANS64.TRYWAIT P0, [R7+URZ], R2 ;  /* 0x00000002070075a7 */ /* 0x000e26000800017f */
[----:B------:R-:W-:-:S04]  /*5a60*/  ISETP.NE.AND P1, PT, R12, 0x12, PT ;  /* 0x000000120c00780c */ /* 0x000fc80003f25270 */
[----:B------:R-:W-:Y:S02]  /*5a70*/  SEL R5, RZ, 0x1, P1 ;  /* 0x00000001ff057807 */ /* 0x000fe40000800000 */
[----:B------:R-:W-:Y:S02]  /*5a80*/  SEL R12, R12, RZ, P1 ;  /* 0x000000ff0c0c7207 */ /* 0x000fe40000800000 */
[----:B------:R-:W-:-:S03]  /*5a90*/  LOP3.LUT R5, R0, R5, RZ, 0x3c, !PT ;  /* 0x0000000500057212 */ /* 0x000fc600078e3cff */
[----:B------:R-:W-:Y:S01]  /*5aa0*/  IMAD R9, R12, 0x8, R3 ;  /* 0x000000080c097824 */ /* 0x000fe200078e0203 */
[----:B------:R-:W-:Y:S01]  /*5ab0*/  SHF.L.U32 R4, R5, 0x1f, RZ ;  /* 0x0000001f05047819 */ /* 0x000fe200000006ff */
[----:B0-----:R-:W-:Y:S06]  /*5ac0*/  @!P0 BRA `(.L_x_116) ;  /* 0x0000000800d88947 */ /* 0x001fec0003800000 */
.L_x_141:
[----:B------:R-:W1:Y:S01]  /*5ad0*/  SYNCS.PHASECHK.TRANS64.TRYWAIT P0, [R9+URZ], R4 ;  /* 0x00000004090075a7 */ /* 0x000e62000800017f */
[----:B------:R-:W-:-:S05]  /*5ae0*/  VIADD R0, R12, 0x1 ;  /* 0x000000010c007836 */ /* 0x000fca0000000000 */
[----:B------:R-:W-:-:S04]  /*5af0*/  ISETP.NE.AND P1, PT, R0, 0x12, PT ;  /* 0x000000120000780c */ /* 0x000fc80003f25270 */
[----:B0-----:R-:W-:Y:S02]  /*5b00*/  SEL R2, RZ, 0x1, P1 ;  /* 0x00000001ff027807 */ /* 0x001fe40000800000 */
[----:B------:R-:W-:Y:S02]  /*5b10*/  SEL R0, R0, RZ, P1 ;  /* 0x000000ff00007207 */ /* 0x000fe40000800000 */
[----:B------:R-:W-:-:S03]  /*5b20*/  LOP3.LUT R7, R5, R2, RZ, 0x3c, !PT ;  /* 0x0000000205077212 */ /* 0x000fc600078e3cff */
[----:B------:R-:W-:Y:S01]  /*5b30*/  IMAD R6, R0, 0x8, R3 ;  /* 0x0000000800067824 */ /* 0x000fe200078e0203 */
[----:B------:R-:W-:Y:S01]  /*5b40*/  SHF.L.U32 R5, R7, 0x1f, RZ ;  /* 0x0000001f07057819 */ /* 0x000fe200000006ff */
[----:B-1----:R-:W-:Y:S06]  /*5b50*/  @!P0 BRA `(.L_x_117) ;  /* 0x0000000800c88947 */ /* 0x002fec0003800000 */
.L_x_142:
[----:B------:R-:W1:Y:S01]  /*5b60*/  SYNCS.PHASECHK.TRANS64.TRYWAIT P0, [R6+URZ], R5 ;  /* 0x00000005060075a7 */ /* 0x000e62000800017f */
[----:B------:R-:W-:-:S05]  /*5b70*/  VIADD R0, R0, 0x1 ;  /* 0x0000000100007836 */ /* 0x000fca0000000000 */
[----:B------:R-:W-:-:S04]  /*5b80*/  ISETP.NE.AND P1, PT, R0, 0x12, PT ;  /* 0x000000120000780c */ /* 0x000fc80003f25270 */
[----:B------:R-:W-:Y:S02]  /*5b90*/  SEL R2, RZ, 0x1, P1 ;  /* 0x00000001ff027807 */ /* 0x000fe40000800000 */
[----:B------:R-:W-:Y:S02]  /*5ba0*/  SEL R0, R0, RZ, P1 ;  /* 0x000000ff00007207 */ /* 0x000fe40000800000 */
[----:B------:R-:W-:-:S03]  /*5bb0*/  LOP3.LUT R7, R7, R2, RZ, 0x3c, !PT ;  /* 0x0000000207077212 */ /* 0x000fc600078e3cff */
[----:B0-----:R-:W-:Y:S01]  /*5bc0*/  IMAD R9, R0, 0x8, R3 ;  /* 0x0000000800097824 */ /* 0x001fe200078e0203 */
[----:B------:R-:W-:Y:S01]  /*5bd0*/  SHF.L.U32 R4, R7, 0x1f, RZ ;  /* 0x0000001f07047819 */ /* 0x000fe200000006ff */
[----:B-1----:R-:W-:Y:S06]  /*5be0*/  @!P0 BRA `(.L_x_118) ;  /* 0x0000000800b88947 */ /* 0x002fec0003800000 */
.L_x_143:
        /* <DEDUP_REMOVED lines=9> */
.L_x_144:
        /* <DEDUP_REMOVED lines=9> */
.L_x_145:
        /* <DEDUP_REMOVED lines=9> */
.L_x_146:
        /* <DEDUP_REMOVED lines=9> */
.L_x_147:
        /* <DEDUP_REMOVED lines=9> */
.L_x_148:
        /* <DEDUP_REMOVED lines=9> */
.L_x_149:
        /* <DEDUP_REMOVED lines=9> */
.L_x_150:
        /* <DEDUP_REMOVED lines=9> */
.L_x_151:
        /* <DEDUP_REMOVED lines=9> */
.L_x_152:
        /* <DEDUP_REMOVED lines=9> */
.L_x_153:
        /* <DEDUP_REMOVED lines=9> */
.L_x_154:
        /* <DEDUP_REMOVED lines=9> */
.L_x_155:
        /* <DEDUP_REMOVED lines=9> */
.L_x_156:
[----:B------:R-:W1:Y:S01]  /*6340*/  SYNCS.PHASECHK.TRANS64.TRYWAIT P0, [R6+URZ], R5 ;  /* 0x00000005060075a7 */ /* 0x000e62000800017f */
[----:B------:R-:W-:-:S05]  /*6350*/  VIADD R0, R0, 0x1 ;  /* 0x0000000100007836 */ /* 0x000fca0000000000 */
[----:B------:R-:W-:-:S04]  /*6360*/  ISETP.NE.AND P1, PT, R0, 0x12, PT ;  /* 0x000000120000780c */ /* 0x000fc80003f25270 */
[----:B------:R-:W-:Y:S02]  /*6370*/  SEL R2, RZ, 0x1, P1 ;  /* 0x00000001ff027807 */ /* 0x000fe40000800000 */
[----:B------:R-:W-:Y:S02]  /*6380*/  SEL R0, R0, RZ, P1 ;  /* 0x000000ff00007207 */ /* 0x000fe40000800000 */
[----:B------:R-:W-:Y:S01]  /*6390*/  LOP3.LUT R2, R7, R2, RZ, 0x3c, !PT ;  /* 0x0000000207027212 */ /* 0x000fe200078e3cff */
[----:B-1----:R-:W-:Y:S06]  /*63a0*/  @!P0 BRA `(.L_x_132) ;  /* 0x0000000400e08947 */ /* 0x002fec0003800000 */
.L_x_157:
[----:B------:R-:W-:Y:S01]  /*63b0*/  IMAD R3, R0, 0x8, R3 ;  /* 0x0000000800037824 */ /* 0x000fe200078e0203 */
[----:B------:R-:W-:-:S07]  /*63c0*/  SHF.L.U32 R0, R2, 0x1f, RZ ;  /* 0x0000001f02007819 */ /* 0x000fce00000006ff */
.L_x_133:
[----:B--2---:R2:W3:Y:S02]  /*63d0*/  SYNCS.PHASECHK.TRANS64.TRYWAIT P0, [R3+URZ], R0 ;  /* 0x00000000030075a7 */ /* 0x0044e4000800017f */
[----:B---3--:R-:W-:Y:S05]  /*63e0*/  @!P0 NANOSLEEP.SYNCS 0x989680 ;  /* 0x009896800000895d */ /* 0x008fea0003900000 */
[----:B------:R-:W3:Y:S02]  /*63f0*/  @!P0 SYNCS.PHASECHK.TRANS64 P0, [R3+URZ], R0 ;  /* 0x00000000030085a7 */ /* 0x000ee4000800007f */
[----:B---3--:R-:W-:Y:S05]  /*6400*/  @!P0 BRA `(.L_x_133) ;  /* 0xfffffffc00f08947 */ /* 0x008fea000383ffff */
.L_x_114:
[----:B------:R-:W-:Y:S05]  /*6410*/  BSYNC B0 ;  /* 0x0000000000007941 */ /* 0x000fea0003800000 */
.L_x_113:
[----:B------:R-:W-:Y:S05]  /*6420*/  EXIT ;  /* 0x000000000000794d */ /* 0x000fea0003800000 */
.L_x_18:
[----:B---3--:R3:W4:Y:S02]  /*6430*/  SYNCS.PHASECHK.TRANS64.TRYWAIT P1, [R3+URZ], R0 ;  /* 0x00000000030075a7 */ /* 0x008724000802017f */
[----:B----4-:R-:W-:Y:S05]  /*6440*/  @!P1 NANOSLEEP.SYNCS 0x989680 ;  /* 0x009896800000995d */ /* 0x010fea0003900000 */
[----:B------:R-:W4:Y:S02]  /*6450*/  @!P1 SYNCS.PHASECHK.TRANS64 P1, [R3+URZ], R0 ;  /* 0x00000000030095a7 */ /* 0x000f24000802007f */
[----:B----4-:R-:W-:Y:S05]  /*6460*/  @!P1 BRA `(.L_x_18) ;  /* 0xfffffffc00f09947 */ /* 0x010fea000383ffff */
[----:B------:R-:W-:Y:S05]  /*6470*/  BRA `(.L_x_17) ;  /* 0xffffffac00e07947 */ /* 0x000fea000383ffff */
.L_x_23:
[----:B-1----:R-:W-:-:S04]  /*6480*/  IMAD.U32 R4, RZ, RZ, UR4 ;  /* 0x00000004ff047e24 */ /* 0x002fc8000f8e00ff */
[----:B------:R1:W2:Y:S03]  /*6490*/  SYNCS.PHASECHK.TRANS64.TRYWAIT P1, [R4+URZ], R3 ;  /* 0x00000003040075a7 */ /* 0x0002a6000802017f */
[----:B--2---:R-:W-:Y:S05]  /*64a0*/  @!P1 NANOSLEEP.SYNCS 0x989680 ;  /* 0x009896800000995d */ /* 0x004fea0003900000 */
[----:B------:R-:W2:Y:S02]  /*64b0*/  @!P1 SYNCS.PHASECHK.TRANS64 P1, [R4+URZ], R3 ;  /* 0x00000003040095a7 */ /* 0x000ea4000802007f */
[----:B--2---:R-:W-:Y:S05]  /*64c0*/  @!P1 BRA `(.L_x_23) ;  /* 0xfffffffc00ec9947 */ /* 0x004fea000383ffff */
[----:B------:R-:W-:Y:S05]  /*64d0*/  BRA `(.L_x_22) ;  /* 0xffffffb0007c7947 */ /* 0x000fea000383ffff */
.L_x_100:
[----:B------:R-:W-:Y:S01]  /*64e0*/  BSSY B1, `(.L_x_134) ;  /* 0x0000006000017945 */ /* 0x000fe20003800000 */
[----:B------:R-:W-:-:S07]  /*64f0*/  IMAD.MOV.U32 R15, RZ, RZ, -0x1 ;  /* 0xffffffffff0f7424 */ /* 0x000fce00078e00ff */
[----:B------:R-:W-:Y:S05]  /*6500*/  WARPSYNC.COLLECTIVE R15, `(.L_x_135) ;  /* 0x000000000f0c7348 */ /* 0x000fea0003c00000 */
[----:B------:R-:W-:Y:S02]  /*6510*/  ELECT P6, UR62, PT ;  /* 0x00000000003e782f */ /* 0x000fe400038c0000 */
[----:B------:R-:W-:Y:S01]  /*6520*/  MOV R14, UR62 ;  /* 0x0000003e000e7c02 */ /* 0x000fe20008000f00 */
[----:B------:R-:W-:Y:S10]  /*6530*/  ENDCOLLECTIVE ;  /* 0x000000000000791b */ /* 0x000ff40003800000 */
.L_x_135:
[----:B------:R-:W-:Y:S05]  /*6540*/  BSYNC B1 ;  /* 0x0000000000017941 */ /* 0x000fea0003800000 */
.L_x_134:
[----:B------:R-:W-:Y:S05]  /*6550*/  BRA `(.L_x_136) ;  /* 0xffffffe800507947 */ /* 0x000fea000383ffff */
.L_x_103:
[----:B0-----:R0:W1:Y:S02]  /*6560*/  SYNCS.PHASECHK.TRANS64.TRYWAIT P1, [R14+URZ+0x90], R7 ;  /* 0x000090070e0075a7 */ /* 0x001064000802017f */
[----:B-1----:R-:W-:Y:S05]  /*6570*/  @!P1 NANOSLEEP.SYNCS 0x989680 ;  /* 0x009896800000995d */ /* 0x002fea0003900000 */
[----:B------:R-:W1:Y:S02]  /*6580*/  @!P1 SYNCS.PHASECHK.TRANS64 P1, [R14+URZ+0x90], R7 ;  /* 0x000090070e0095a7 */ /* 0x000e64000802007f */
[----:B-1----:R-:W-:Y:S05]  /*6590*/  @!P1 BRA `(.L_x_103) ;  /* 0xfffffffc00f09947 */ /* 0x002fea000383ffff */
[----:B------:R-:W-:Y:S05]  /*65a0*/  BRA `(.L_x_137) ;  /* 0xffffffe800847947 */ /* 0x000fea000383ffff */
.L_x_112:
[----:B------:R-:W-:Y:S01]  /*65b0*/  BSSY B0, `(.L_x_138) ;  /* 0x0000006000007945 */ /* 0x000fe20003800000 */
[----:B------:R-:W-:-:S07]  /*65c0*/  IMAD.MOV.U32 R15, RZ, RZ, -0x1 ;  /* 0xffffffffff0f7424 */ /* 0x000fce00078e00ff */
[----:B------:R-:W-:Y:S05]  /*65d0*/  WARPSYNC.COLLECTIVE R15, `(.L_x_139) ;  /* 0x000000000f0c7348 */ /* 0x000fea0003c00000 */
[----:B------:R-:W-:Y:S02]  /*65e0*/  ELECT P6, UR62, PT ;  /* 0x00000000003e782f */ /* 0x000fe400038c0000 */
[----:B------:R-:W-:Y:S01]  /*65f0*/  MOV R14, UR62 ;  /* 0x0000003e000e7c02 */ /* 0x000fe20008000f00 */
[----:B------:R-:W-:Y:S10]  /*6600*/  ENDCOLLECTIVE ;  /* 0x000000000000791b */ /* 0x000ff40003800000 */
.L_x_139:
[----:B------:R-:W-:Y:S05]  /*6610*/  BSYNC B0 ;  /* 0x0000000000007941 */ /* 0x000fea0003800000 */
.L_x_138:
[----:B------:R-:W-:Y:S05]  /*6620*/  BRA `(.L_x_140) ;  /* 0xfffffff000d47947 */ /* 0x000fea000383ffff */
.L_x_116:
[----:B0-----:R0:W1:Y:S02]  /*6630*/  SYNCS.PHASECHK.TRANS64.TRYWAIT P0, [R7+URZ], R2 ;  /* 0x00000002070075a7 */ /* 0x001064000800017f */
[----:B-1----:R-:W-:Y:S05]  /*6640*/  @!P0 NANOSLEEP.SYNCS 0x989680 ;  /* 0x009896800000895d */ /* 0x002fea0003900000 */
[----:B------:R-:W1:Y:S02]  /*6650*/  @!P0 SYNCS.PHASECHK.TRANS64 P0, [R7+URZ], R2 ;  /* 0x00000002070085a7 */ /* 0x000e64000800007f */
[----:B-1----:R-:W-:Y:S05]  /*6660*/  @!P0 BRA `(.L_x_116) ;  /* 0xfffffffc00f08947 */ /* 0x002fea000383ffff */
[----:B------:R-:W-:Y:S05]  /*6670*/  BRA `(.L_x_141) ;  /* 0xfffffff400147947 */ /* 0x000fea000383ffff */
.L_x_117:
[----:B0-----:R0:W1:Y:S02]  /*6680*/  SYNCS.PHASECHK.TRANS64.TRYWAIT P0, [R9+URZ], R4 ;  /* 0x00000004090075a7 */ /* 0x001064000800017f */
[----:B-1----:R-:W-:Y:S05]  /*6690*/  @!P0 NANOSLEEP.SYNCS 0x989680 ;  /* 0x009896800000895d */ /* 0x002fea0003900000 */
[----:B------:R-:W1:Y:S02]  /*66a0*/  @!P0 SYNCS.PHASECHK.TRANS64 P0, [R9+URZ], R4 ;  /* 0x00000004090085a7 */ /* 0x000e64000800007f */
[----:B-1----:R-:W-:Y:S05]  /*66b0*/  @!P0 BRA `(.L_x_117) ;  /* 0xfffffffc00f08947 */ /* 0x002fea000383ffff */
[----:B------:R-:W-:Y:S05]  /*66c0*/  BRA `(.L_x_142) ;  /* 0xfffffff400247947 */ /* 0x000fea000383ffff */
.L_x_118:
[----:B0-----:R0:W1:Y:S02]  /*66d0*/  SYNCS.PHASECHK.TRANS64.TRYWAIT P0, [R6+URZ], R5 ;  /* 0x00000005060075a7 */ /* 0x001064000800017f */
[----:B-1----:R-:W-:Y:S05]  /*66e0*/  @!P0 NANOSLEEP.SYNCS 0x989680 ;  /* 0x009896800000895d */ /* 0x002fea0003900000 */
[----:B------:R-:W1:Y:S02]  /*66f0*/  @!P0 SYNCS.PHASECHK.TRANS64 P0, [R6+URZ], R5 ;  /* 0x00000005060085a7 */ /* 0x000e64000800007f */
[----:B-1----:R-:W-:Y:S05]  /*6700*/  @!P0 BRA `(.L_x_118) ;  /* 0xfffffffc00f08947 */ /* 0x002fea000383ffff */
[----:B------:R-:W-:Y:S05]  /*6710*/  BRA `(.L_x_143) ;  /* 0xfffffff400347947 */ /* 0x000fea000383ffff */
.L_x_119:
[----:B0-----:R0:W1:Y:S02]  /*6720*/  SYNCS.PHASECHK.TRANS64.TRYWAIT P0, [R9+URZ], R4 ;  /* 0x00000004090075a7 */ /* 0x001064000800017f */
[----:B-1----:R-:W-:Y:S05]  /*6730*/  @!P0 NANOSLEEP.SYNCS 0x989680 ;  /* 0x009896800000895d */ /* 0x002fea0003900000 */
[----:B------:R-:W1:Y:S02]  /*6740*/  @!P0 SYNCS.PHASECHK.TRANS64 P0, [R9+URZ], R4 ;  /* 0x00000004090085a7 */ /* 0x000e64000800007f */
[----:B-1----:R-:W-:Y:S05]  /*6750*/  @!P0 BRA `(.L_x_119) ;  /* 0xfffffffc00f08947 */ /* 0x002fea000383ffff */
[----:B------:R-:W-:Y:S05]  /*6760*/  BRA `(.L_x_144) ;  /* 0xfffffff400447947 */ /* 0x000fea000383ffff */
.L_x_120:
[----:B0-----:R0:W1:Y:S02]  /*6770*/  SYNCS.PHASECHK.TRANS64.TRYWAIT P0, [R6+URZ], R5 ;  /* 0x00000005060075a7 */ /* 0x001064000800017f */
[----:B-1----:R-:W-:Y:S05]  /*6780*/  @!P0 NANOSLEEP.SYNCS 0x989680 ;  /* 0x009896800000895d */ /* 0x002fea0003900000 */
[----:B------:R-:W1:Y:S02]  /*6790*/  @!P0 SYNCS.PHASECHK.TRANS64 P0, [R6+URZ], R5 ;  /* 0x00000005060085a7 */ /* 0x000e64000800007f */
[----:B-1----:R-:W-:Y:S05]  /*67a0*/  @!P0 BRA `(.L_x_120) ;  /* 0xfffffffc00f08947 */ /* 0x002fea000383ffff */
[----:B------:R-:W-:Y:S05]  /*67b0*/  BRA `(.L_x_145) ;  /* 0xfffffff400547947 */ /* 0x000fea000383ffff */
.L_x_121:
[----:B0-----:R0:W1:Y:S02]  /*67c0*/  SYNCS.PHASECHK.TRANS64.TRYWAIT P0, [R9+URZ], R4 ;  /* 0x00000004090075a7 */ /* 0x001064000800017f */
[----:B-1----:R-:W-:Y:S05]  /*67d0*/  @!P0 NANOSLEEP.SYNCS 0x989680 ;  /* 0x009896800000895d */ /* 0x002fea0003900000 */
[----:B------:R-:W1:Y:S02]  /*67e0*/  @!P0 SYNCS.PHASECHK.TRANS64 P0, [R9+URZ], R4 ;  /* 0x00000004090085a7 */ /* 0x000e64000800007f */
[----:B-1----:R-:W-:Y:S05]  /*67f0*/  @!P0 BRA `(.L_x_121) ;  /* 0xfffffffc00f08947 */ /* 0x002fea000383ffff */
[----:B------:R-:W-:Y:S05]  /*6800*/  BRA `(.L_x_146) ;  /* 0xfffffff400647947 */ /* 0x000fea000383ffff */
.L_x_122:
[----:B0-----:R0:W1:Y:S02]  /*6810*/  SYNCS.PHASECHK.TRANS64.TRYWAIT P0, [R6+URZ], R5 ;  /* 0x00000005060075a7 */ /* 0x001064000800017f */
[----:B-1----:R-:W-:Y:S05]  /*6820*/  @!P0 NANOSLEEP.SYNCS 0x989680 ;  /* 0x009896800000895d */ /* 0x002fea0003900000 */
[----:B------:R-:W1:Y:S02]  /*6830*/  @!P0 SYNCS.PHASECHK.TRANS64 P0, [R6+URZ], R5 ;  /* 0x00000005060085a7 */ /* 0x000e64000800007f */
[----:B-1----:R-:W-:Y:S05]  /*6840*/  @!P0 BRA `(.L_x_122) ;  /* 0xfffffffc00f08947 */ /* 0x002fea000383ffff */
[----:B------:R-:W-:Y:S05]  /*6850*/  BRA `(.L_x_147) ;  /* 0xfffffff400747947 */ /* 0x000fea000383ffff */
.L_x_123:
[----:B0-----:R0:W1:Y:S02]  /*6860*/  SYNCS.PHASECHK.TRANS64.TRYWAIT P0, [R9+URZ], R4 ;  /* 0x00000004090075a7 */ /* 0x001064000800017f */
[----:B-1----:R-:W-:Y:S05]  /*6870*/  @!P0 NANOSLEEP.SYNCS 0x989680 ;  /* 0x009896800000895d */ /* 0x002fea0003900000 */
[----:B------:R-:W1:Y:S02]  /*6880*/  @!P0 SYNCS.PHASECHK.TRANS64 P0, [R9+URZ], R4 ;  /* 0x00000004090085a7 */ /* 0x000e64000800007f */
[----:B-1----:R-:W-:Y:S05]  /*6890*/  @!P0 BRA `(.L_x_123) ;  /* 0xfffffffc00f08947 */ /* 0x002fea000383ffff */
[----:B------:R-:W-:Y:S05]  /*68a0*/  BRA `(.L_x_148) ;  /* 0xfffffff400847947 */ /* 0x000fea000383ffff */
.L_x_124:
[----:B0-----:R0:W1:Y:S02]  /*68b0*/  SYNCS.PHASECHK.TRANS64.TRYWAIT P0, [R6+URZ], R5 ;  /* 0x00000005060075a7 */ /* 0x001064000800017f */
[----:B-1----:R-:W-:Y:S05]  /*68c0*/  @!P0 NANOSLEEP.SYNCS 0x989680 ;  /* 0x009896800000895d */ /* 0x002fea0003900000 */
[----:B------:R-:W1:Y:S02]  /*68d0*/  @!P0 SYNCS.PHASECHK.TRANS64 P0, [R6+URZ], R5 ;  /* 0x00000005060085a7 */ /* 0x000e64000800007f */
[----:B-1----:R-:W-:Y:S05]  /*68e0*/  @!P0 BRA `(.L_x_124) ;  /* 0xfffffffc00f08947 */ /* 0x002fea000383ffff */
[----:B------:R-:W-:Y:S05]  /*68f0*/  BRA `(.L_x_149) ;  /* 0xfffffff400947947 */ /* 0x000fea000383ffff */
.L_x_125:
[----:B0-----:R0:W1:Y:S02]  /*6900*/  SYNCS.PHASECHK.TRANS64.TRYWAIT P0, [R9+URZ], R4 ;  /* 0x00000004090075a7 */ /* 0x001064000800017f */
[----:B-1----:R-:W-:Y:S05]  /*6910*/  @!P0 NANOSLEEP.SYNCS 0x989680 ;  /* 0x009896800000895d */ /* 0x002fea0003900000 */
[----:B------:R-:W1:Y:S02]  /*6920*/  @!P0 SYNCS.PHASECHK.TRANS64 P0, [R9+URZ], R4 ;  /* 0x00000004090085a7 */ /* 0x000e64000800007f */
[----:B-1----:R-:W-:Y:S05]  /*6930*/  @!P0 BRA `(.L_x_125) ;  /* 0xfffffffc00f08947 */ /* 0x002fea000383ffff */
[----:B------:R-:W-:Y:S05]  /*6940*/  BRA `(.L_x_150) ;  /* 0xfffffff400a47947 */ /* 0x000fea000383ffff */
.L_x_126:
[----:B0-----:R0:W1:Y:S02]  /*6950*/  SYNCS.PHASECHK.TRANS64.TRYWAIT P0, [R6+URZ], R5 ;  /* 0x00000005060075a7 */ /* 0x001064000800017f */
[----:B-1----:R-:W-:Y:S05]  /*6960*/  @!P0 NANOSLEEP.SYNCS 0x989680 ;  /* 0x009896800000895d */ /* 0x002fea0003900000 */
[----:B------:R-:W1:Y:S02]  /*6970*/  @!P0 SYNCS.PHASECHK.TRANS64 P0, [R6+URZ], R5 ;  /* 0x00000005060085a7 */ /* 0x000e64000800007f */
[----:B-1----:R-:W-:Y:S05]  /*6980*/  @!P0 BRA `(.L_x_126) ;  /* 0xfffffffc00f08947 */ /* 0x002fea000383ffff */
[----:B------:R-:W-:Y:S05]  /*6990*/  BRA `(.L_x_151) ;  /* 0xfffffff400b47947 */ /* 0x000fea000383ffff */
.L_x_127:
[----:B0-----:R0:W1:Y:S02]  /*69a0*/  SYNCS.PHASECHK.TRANS64.TRYWAIT P0, [R9+URZ], R4 ;  /* 0x00000004090075a7 */ /* 0x001064000800017f */
[----:B-1----:R-:W-:Y:S05]  /*69b0*/  @!P0 NANOSLEEP.SYNCS 0x989680 ;  /* 0x009896800000895d */ /* 0x002fea0003900000 */
[----:B------:R-:W1:Y:S02]  /*69c0*/  @!P0 SYNCS.PHASECHK.TRANS64 P0, [R9+URZ], R4 ;  /* 0x00000004090085a7 */ /* 0x000e64000800007f */
[----:B-1----:R-:W-:Y:S05]  /*69d0*/  @!P0 BRA `(.L_x_127) ;  /* 0xfffffffc00f08947 */ /* 0x002fea000383ffff */
[----:B------:R-:W-:Y:S05]  /*69e0*/  BRA `(.L_x_152) ;  /* 0xfffffff400c47947 */ /* 0x000fea000383ffff */
.L_x_128:
[----:B0-----:R0:W1:Y:S02]  /*69f0*/  SYNCS.PHASECHK.TRANS64.TRYWAIT P0, [R6+URZ], R5 ;  /* 0x00000005060075a7 */ /* 0x001064000800017f */
[----:B-1----:R-:W-:Y:S05]  /*6a00*/  @!P0 NANOSLEEP.SYNCS 0x989680 ;  /* 0x009896800000895d */ /* 0x002fea0003900000 */
[----:B------:R-:W1:Y:S02]  /*6a10*/  @!P0 SYNCS.PHASECHK.TRANS64 P0, [R6+URZ], R5 ;  /* 0x00000005060085a7 */ /* 0x000e64000800007f */
[----:B-1----:R-:W-:Y:S05]  /*6a20*/  @!P0 BRA `(.L_x_128) ;  /* 0xfffffffc00f08947 */ /* 0x002fea000383ffff */
[----:B------:R-:W-:Y:S05]  /*6a30*/  BRA `(.L_x_153) ;  /* 0xfffffff400d47947 */ /* 0x000fea000383ffff */
.L_x_129:
[----:B0-----:R0:W1:Y:S02]  /*6a40*/  SYNCS.PHASECHK.TRANS64.TRYWAIT P0, [R9+URZ], R4 ;  /* 0x00000004090075a7 */ /* 0x001064000800017f */
[----:B-1----:R-:W-:Y:S05]  /*6a50*/  @!P0 NANOSLEEP.SYNCS 0x989680 ;  /* 0x009896800000895d */ /* 0x002fea0003900000 */
[----:B------:R-:W1:Y:S02]  /*6a60*/  @!P0 SYNCS.PHASECHK.TRANS64 P0, [R9+URZ], R4 ;  /* 0x00000004090085a7 */ /* 0x000e64000800007f */
[----:B-1----:R-:W-:Y:S05]  /*6a70*/  @!P0 BRA `(.L_x_129) ;  /* 0xfffffffc00f08947 */ /* 0x002fea000383ffff */
[----:B------:R-:W-:Y:S05]  /*6a80*/  BRA `(.L_x_154) ;  /* 0xfffffff400e47947 */ /* 0x000fea000383ffff */
.L_x_130:
[----:B0-----:R0:W1:Y:S02]  /*6a90*/  SYNCS.PHASECHK.TRANS64.TRYWAIT P0, [R6+URZ], R5 ;  /* 0x00000005060075a7 */ /* 0x001064000800017f */
[----:B-1----:R-:W-:Y:S05]  /*6aa0*/  @!P0 NANOSLEEP.SYNCS 0x989680 ;  /* 0x009896800000895d */ /* 0x002fea0003900000 */
[----:B------:R-:W1:Y:S02]  /*6ab0*/  @!P0 SYNCS.PHASECHK.TRANS64 P0, [R6+URZ], R5 ;  /* 0x00000005060085a7 */ /* 0x000e64000800007f */
[----:B-1----:R-:W-:Y:S05]  /*6ac0*/  @!P0 BRA `(.L_x_130) ;  /* 0xfffffffc00f08947 */ /* 0x002fea000383ffff */
[----:B------:R-:W-:Y:S05]  /*6ad0*/  BRA `(.L_x_155) ;  /* 0xfffffff400f47947 */ /* 0x000fea000383ffff */
.L_x_131:
[----:B0-----:R0:W1:Y:S02]  /*6ae0*/  SYNCS.PHASECHK.TRANS64.TRYWAIT P0, [R9+URZ], R4 ;  /* 0x00000004090075a7 */ /* 0x001064000800017f */
[----:B-1----:R-:W-:Y:S05]  /*6af0*/  @!P0 NANOSLEEP.SYNCS 0x989680 ;  /* 0x009896800000895d */ /* 0x002fea0003900000 */
[----:B------:R-:W1:Y:S02]  /*6b00*/  @!P0 SYNCS.PHASECHK.TRANS64 P0, [R9+URZ], R4 ;  /* 0x00000004090085a7 */ /* 0x000e64000800007f */
[----:B-1----:R-:W-:Y:S05]  /*6b10*/  @!P0 BRA `(.L_x_131) ;  /* 0xfffffffc00f08947 */ /* 0x002fea000383ffff */
[----:B------:R-:W-:Y:S05]  /*6b20*/  BRA `(.L_x_156) ;  /* 0xfffffff800047947 */ /* 0x000fea000383ffff */
.L_x_132:
[----:B-1----:R1:W2:Y:S02]  /*6b30*/  SYNCS.PHASECHK.TRANS64.TRYWAIT P0, [R6+URZ], R5 ;  /* 0x00000005060075a7 */ /* 0x0022a4000800017f */
[----:B--2---:R-:W-:Y:S05]  /*6b40*/  @!P0 NANOSLEEP.SYNCS 0x989680 ;  /* 0x009896800000895d */ /* 0x004fea0003900000 */
[----:B------:R-:W2:Y:S02]  /*6b50*/  @!P0 SYNCS.PHASECHK.TRANS64 P0, [R6+URZ], R5 ;  /* 0x00000005060085a7 */ /* 0x000ea4000800007f */
[----:B--2---:R-:W-:Y:S05]  /*6b60*/  @!P0 BRA `(.L_x_132) ;  /* 0xfffffffc00f08947 */ /* 0x004fea000383ffff */
[----:B------:R-:W-:Y:S05]  /*6b70*/  BRA `(.L_x_157) ;  /* 0xfffffff8000c7947 */ /* 0x000fea000383ffff */
.L_x_158:
[----:B------:R-:W-:-:S00]  /*6b80*/  BRA `(.L_x_158) ;  /* 0xfffffffc00fc7947 */ /* 0x000fc0000383ffff */
[----:B------:R-:W-:-:S00]  /*6b90*/  NOP ;  /* 0x0000000000007918 */ /* 0x000fc00000000000 */
        /* <DEDUP_REMOVED lines=14> */
.L_x_159:


//--------------------- .nv.global.init           --------------------------
	.section	.nv.global.init,"aw",@progbits
.nv.global.init:
	.type		$str$22,@object
	.size		$str$22,($str$23 - $str$22)
$str$22:
        /*0000*/ 	.byte	0x6b, 0x5f, 0x74, 0x69, 0x6c, 0x65, 0x5f, 0x63, 0x6f, 0x75, 0x6e, 0x74, 0x20, 0x3e, 0x3d, 0x20
        /*0010*/ 	.byte	0x31, 0x00
	.type		$str$23,@object
	.size		$str$23,(__unnamed_1 - $str$23)
$str$23:
        /*0012*/ 	.byte	0x2f, 0x74, 0x6d, 0x70, 0x2f, 0x63, 0x75, 0x74, 0x6c, 0x61, 0x73, 0x73, 0x5f, 0x73, 0x77, 0x65
        /*0022*/ 	.byte	0x65, 0x70, 0x5f, 0x73, 0x72, 0x63, 0x2f, 0x69, 0x6e, 0x63, 0x6c, 0x75, 0x64, 0x65, 0x2f, 0x63
        /*0032*/ 	.byte	0x75, 0x74, 0x6c, 0x61, 0x73, 0x73, 0x2f, 0x67, 0x65, 0x6d, 0x6d, 0x2f, 0x63, 0x6f, 0x6c, 0x6c
        /*0042*/ 	.byte	0x65, 0x63, 0x74, 0x69, 0x76, 0x65, 0x2f, 0x73, 0x6d, 0x39, 0x30, 0x5f, 0x6d, 0x6d, 0x61, 0x5f
        /*0052*/ 	.byte	0x74, 0x6d, 0x61, 0x5f, 0x67, 0x6d, 0x6d, 0x61, 0x5f, 0x73, 0x73, 0x5f, 0x77, 0x61, 0x72, 0x70
        /*0062*/ 	.byte	0x73, 0x70, 0x65, 0x63, 0x69, 0x61, 0x6c, 0x69, 0x7a, 0x65, 0x64, 0x2e, 0x68, 0x70, 0x70, 0x00
	.type		__unnamed_1,@object
	.size		__unnamed_1,(.L_0 - __unnamed_1)
__unnamed_1:
        /*0072*/ 	.byte	0x76, 0x6f, 0x69, 0x64, 0x20, 0x63, 0x75, 0x74, 0x6c, 0x61, 0x73, 0x73, 0x3a, 0x3a, 0x67, 0x65
        /* <DEDUP_REMOVED lines=179> */
        /*0bb2*/ 	.byte	0x69, 0x64, 0x65, 0x6e, 0x74, 0x69, 0x74, 0x79, 0x5d, 0x00
.L_0:


//--------------------- .nv.shared._ZN7cutlass13device_kernelINS_4gemm6kernel13GemmUniversalIN4cute5tupleIJiiiiEEENS1_10collective13CollectiveMmaINS1_34MainloopSm90TmaGmmaWarpSpecializedILi18ENS5_IJNS4_1CILi1EEESB_SB_EEENS1_35KernelTmaWarpSpecializedCooperativeEEENS5_IJNSA_ILi128EEENSA_ILi64EEENSA_ILi32EEEEEENS_6half_tENS5_IJlSB_lEEESJ_NS5_IJSB_llEEENS4_8TiledMMAINS4_8MMA_AtomIJNS4_4SM904GMMA25MMA_64x64x16_F32F16F16_SSILNSP_5MajorE0ELSR_1ELNSP_7ScaleInE1ELSS_1EEEEEENS4_6LayoutINS5_IJNSA_ILi2EEESB_SB_EEENS5_IJSB_NSA_ILi0EEESY_EEEEENS5_IJNS4_10UnderscoreES11_S11_EEEEENS4_13SM90_TMA_LOADENS4_14ComposedLayoutINS4_7SwizzleILi2ELi4ELi3EEENS4_18smem_ptr_flag_bitsILi16EEENSV_INS5_IJNSA_ILi8EEESH_EEENS5_IJSH_SB_EEEEEEEvNS4_8identityES14_NS15_INS16_ILi3ELi4ELi3EEES19_NSV_INS5_IJSG_S1A_EEENS5_IJSB_SG_EEEEEEEvS1F_EENS_8epilogue10collective6detail29Sm90TmaWarpSpecializedAdapterINS1N_15DefaultEpilogueISJ_SK_SK_NS1M_6thread17LinearCombinationISJ_Li1EffLNS1R_9ScaleType4KindE0ELNS_15FloatRoundStyleE2ESJ_EENS1_15EpilogueDefaultEEEEEvvEEEEvNT_6ParamsE --------------------------
	.section	.nv.shared._ZN7cutlass13device_kernelINS_4gemm6kernel13GemmUniversalIN4cute5tupleIJiiiiEEENS1_10collective13CollectiveMmaINS1_34MainloopSm90TmaGmmaWarpSpecializedILi18ENS5_IJNS4_1CILi1EEESB_SB_EEENS1_35KernelTmaWarpSpecializedCooperativeEEENS5_IJNSA_ILi128EEENSA_ILi64EEENSA_ILi32EEEEEENS_6half_tENS5_IJlSB_lEEESJ_NS5_IJSB_llEEENS4_8TiledMMAINS4_8MMA_AtomIJNS4_4SM904GMMA25MMA_64x64x16_F32F16F16_SSILNSP_5MajorE0ELSR_1ELNSP_7ScaleInE1ELSS_1EEEEEENS4_6LayoutINS5_IJNSA_ILi2EEESB_SB_EEENS5_IJSB_NSA_ILi0EEESY_EEEEENS5_IJNS4_10UnderscoreES11_S11_EEEEENS4_13SM90_TMA_LOADENS4_14ComposedLayoutINS4_7SwizzleILi2ELi4ELi3EEENS4_18smem_ptr_flag_bitsILi16EEENSV_INS5_IJNSA_ILi8EEESH_EEENS5_IJSH_SB_EEEEEEEvNS4_8identityES14_NS15_INS16_ILi3ELi4ELi3EEES19_NSV_INS5_IJSG_S1A_EEENS5_IJSB_SG_EEEEEEEvS1F_EENS_8epilogue10collective6detail29Sm90TmaWarpSpecializedAdapterINS1N_15DefaultEpilogueISJ_SK_SK_NS1M_6thread17LinearCombinationISJ_Li1EffLNS1R_9ScaleType4KindE0ELNS_15FloatRoundStyleE2ESJ_EENS1_15EpilogueDefaultEEEEEvvEEEEvNT_6ParamsE,"aw",@nobits
	.sectionflags	@""
	.align	16
	.zero		1024


//--------------------- .nv.shared.reserved.0     --------------------------
	.section	.nv.shared.reserved.0,"aw",@nobits
	.weak		__nv_reservedSMEM_offset_0_alias
	.size		__nv_reservedSMEM_offset_0_alias, 0, 0
	.other		__nv_reservedSMEM_offset_0_alias,@"STO_CUDA_RESERVED_SHARED STV_DEFAULT"
__nv_reservedSMEM_offset_0_alias:
	.zero		0


//--------------------- .nv.global                --------------------------
	.section	.nv.global,"aw",@nobits
.nv.global:
	.type		_ZN40_INTERNAL_2d167636_4_k_cu_dbf02f0d_198324cute1_E,@object
	.size		_ZN40_INTERNAL_2d167636_4_k_cu_dbf02f0d_198324cute1_E,(_ZN40_INTERNAL_2d167636_4_k_cu_dbf02f0d_198324cuda3std3__45__cpo6cbeginE - _ZN40_INTERNAL_2d167636_4_k_cu_dbf02f0d_198324cute1_E)
_ZN40_INTERNAL_2d167636_4_k_cu_dbf02f0d_198324cute1_E:
	.zero		1
	.type		_ZN40_INTERNAL_2d167636_4_k_cu_dbf02f0d_198324cuda3std3__45__cpo6cbeginE,@object
	.size		_ZN40_INTERNAL_2d167636_4_k_cu_dbf02f0d_198324cuda3std3__45__cpo6cbeginE,(_ZN40_INTERNAL_2d167636_4_k_cu_dbf02f0d_198324cuda3std3__48in_placeE - _ZN40_INTERNAL_2d167636_4_k_cu_dbf02f0d_198324cuda3std3__45__cpo6cbeginE)
_ZN40_INTERNAL_2d167636_4_k_cu_dbf02f0d_198324cuda3std3__45__cpo6cbeginE:
	.zero		1
	.type		_ZN40_INTERNAL_2d167636_4_k_cu_dbf02f0d_198324cuda3std3__48in_placeE,@object
	.size		_ZN40_INTERNAL_2d167636_4_k_cu_dbf02f0d_198324cuda3std3__48in_placeE,(_ZN40_INTERNAL_2d167636_4_k_cu_dbf02f0d_198324cuda3std6ranges3__45__cpo9iter_moveE - _ZN40_INTERNAL_2d167636_4_k_cu_dbf02f0d_198324cuda3std3__48in_placeE)
_ZN40_INTERNAL_2d167636_4_k_cu_dbf02f0d_198324cuda3std3__48in_placeE:
	.zero		1
	.type		_ZN40_INTERNAL_2d167636_4_k_cu_dbf02f0d_198324cuda3std6ranges3__45__cpo9iter_moveE,@object
	.size		_ZN40_INTERNAL_2d167636_4_k_cu_dbf02f0d_198324cuda3std6ranges3__45__cpo9iter_moveE,(_ZN40_INTERNAL_2d167636_4_k_cu_dbf02f0d_198324cuda3std3__45__cpo5beginE - _ZN40_INTERNAL_2d167636_4_k_cu_dbf02f0d_198324cuda3std6ranges3__45__cpo9iter_moveE)
_ZN40_INTERNAL_2d167636_4_k_cu_dbf02f0d_198324cuda3std6ranges3__45__cpo9iter_moveE:
	.zero		1
	.type		_ZN40_INTERNAL_2d167636_4_k_cu_dbf02f0d_198324cuda3std3__45__cpo5beginE,@object
	.size		_ZN40_INTERNAL_2d167636_4_k_cu_dbf02f0d_198324cuda3std3__45__cpo5beginE,(_ZN40_INTERNAL_2d167636_4_k_cu_dbf02f0d_198324cuda3std3__442_GLOBAL__N__2d167636_4_k_cu_dbf02f0d_198326ignoreE - _ZN40_INTERNAL_2d167636_4_k_cu_dbf02f0d_198324cuda3std3__45__cpo5beginE)
_ZN40_INTERNAL_2d167636_4_k_cu_dbf02f0d_198324cuda3std3__45__cpo5beginE:
	.zero		1
	.type		_ZN40_INTERNAL_2d167636_4_k_cu_dbf02f0d_198324cuda3std3__442_GLOBAL__N__2d167636_4_k_cu_dbf02f0d_198326ignoreE,@object
	.size		_ZN40_INTERNAL_2d167636_4_k_cu_dbf02f0d_198324cuda3std3__442_GLOBAL__N__2d167636_4_k_cu_dbf02f0d_198326ignoreE,(_ZN40_INTERNAL_2d167636_4_k_cu_dbf02f0d_198324cute7productE - _ZN40_INTERNAL_2d167636_4_k_cu_dbf02f0d_198324cuda3std3__442_GLOBAL__N__2d167636_4_k_cu_dbf02f0d_198326ignoreE)
_ZN40_INTERNAL_2d167636_4_k_cu_dbf02f0d_198324cuda3std3__442_GLOBAL__N__2d167636_4_k_cu_dbf02f0d_198326ignoreE:
	.zero		1
	.type		_ZN40_INTERNAL_2d167636_4_k_cu_dbf02f0d_198324cute7productE,@object
	.size		_ZN40_INTERNAL_2d167636_4_k_cu_dbf02f0d_198324cute7productE,(_ZN40_INTERNAL_2d167636_4_k_cu_dbf02f0d_198324cuda3std3__45__cpo3endE - _ZN40_INTERNAL_2d167636_4_k_cu_dbf02f0d_198324cute7productE)
_ZN40_INTERNAL_2d167636_4_k_cu_dbf02f0d_198324cute7productE:
	.zero		1
	.type		_ZN40_INTERNAL_2d167636_4_k_cu_dbf02f0d_198324cuda3std3__45__cpo3endE,@object
	.size		_ZN40_INTERNAL_2d167636_4_k_cu_dbf02f0d_198324cuda3std3__45__cpo3endE,(_ZN40_INTERNAL_2d167636_4_k_cu_dbf02f0d_198324cuda3std3__419piecewise_constructE - _ZN40_INTERNAL_2d167636_4_k_cu_dbf02f0d_198324cuda3std3__45__cpo3endE)
_ZN40_INTERNAL_2d167636_4_k_cu_dbf02f0d_198324cuda3std3__45__cpo3endE:
	.zero		1
	.type		_ZN40_INTERNAL_2d167636_4_k_cu_dbf02f0d_198324cuda3std3__419piecewise_constructE,@object
	.size		_ZN40_INTERNAL_2d167636_4_k_cu_dbf02f0d_198324cuda3std3__419piecewise_constructE,(_ZN40_INTERNAL_2d167636_4_k_cu_dbf02f0d_198324cuda3std3__45__cpo4cendE - _ZN40_INTERNAL_2d167636_4_k_cu_dbf02f0d_198324cuda3std3__419piecewise_constructE)
_ZN40_INTERNAL_2d167636_4_k_cu_dbf02f0d_198324cuda3std3__419piecewise_constructE:
	.zero		1
	.type		_ZN40_INTERNAL_2d167636_4_k_cu_dbf02f0d_198324cuda3std3__45__cpo4cendE,@object
	.size		_ZN40_INTERNAL_2d167636_4_k_cu_dbf02f0d_198324cuda3std3__45__cpo4cendE,(_ZN40_INTERNAL_2d167636_4_k_cu_dbf02f0d_198324cuda3std6ranges3__45__cpo4swapE - _ZN40_INTERNAL_2d167636_4_k_cu_dbf02f0d_198324cuda3std3__45__cpo4cendE)
_ZN40_INTERNAL_2d167636_4_k_cu_dbf02f0d_198324cuda3std3__45__cpo4cendE:
	.zero		1
	.type		_ZN40_INTERNAL_2d167636_4_k_cu_dbf02f0d_198324cuda3std6ranges3__45__cpo4swapE,@object
	.size		_ZN40_INTERNAL_2d167636_4_k_cu_dbf02f0d_198324cuda3std6ranges3__45__cpo4swapE,(.L_8 - _ZN40_INTERNAL_2d167636_4_k_cu_dbf02f0d_198324cuda3std6ranges3__45__cpo4swapE)
_ZN40_INTERNAL_2d167636_4_k_cu_dbf02f0d_198324cuda3std6ranges3__45__cpo4swapE:
	.zero		1
.L_8:


//--------------------- .nv.constant0._ZN7cutlass13device_kernelINS_4gemm6kernel13GemmUniversalIN4cute5tupleIJiiiiEEENS1_10collective13CollectiveMmaINS1_34MainloopSm90TmaGmmaWarpSpecializedILi18ENS5_IJNS4_1CILi1EEESB_SB_EEENS1_35KernelTmaWarpSpecializedCooperativeEEENS5_IJNSA_ILi128EEENSA_ILi64EEENSA_ILi32EEEEEENS_6half_tENS5_IJlSB_lEEESJ_NS5_IJSB_llEEENS4_8TiledMMAINS4_8MMA_AtomIJNS4_4SM904GMMA25MMA_64x64x16_F32F16F16_SSILNSP_5MajorE0ELSR_1ELNSP_7ScaleInE1ELSS_1EEEEEENS4_6LayoutINS5_IJNSA_ILi2EEESB_SB_EEENS5_IJSB_NSA_ILi0EEESY_EEEEENS5_IJNS4_10UnderscoreES11_S11_EEEEENS4_13SM90_TMA_LOADENS4_14ComposedLayoutINS4_7SwizzleILi2ELi4ELi3EEENS4_18smem_ptr_flag_bitsILi16EEENSV_INS5_IJNSA_ILi8EEESH_EEENS5_IJSH_SB_EEEEEEEvNS4_8identityES14_NS15_INS16_ILi3ELi4ELi3EEES19_NSV_INS5_IJSG_S1A_EEENS5_IJSB_SG_EEEEEEEvS1F_EENS_8epilogue10collective6detail29Sm90TmaWarpSpecializedAdapterINS1N_15DefaultEpilogueISJ_SK_SK_NS1M_6thread17LinearCombinationISJ_Li1EffLNS1R_9ScaleType4KindE0ELNS_15FloatRoundStyleE2ESJ_EENS1_15EpilogueDefaultEEEEEvvEEEEvNT_6ParamsE --------------------------
	.section	.nv.constant0._ZN7cutlass13device_kernelINS_4gemm6kernel13GemmUniversalIN4cute5tupleIJiiiiEEENS1_10collective13CollectiveMmaINS1_34MainloopSm90TmaGmmaWarpSpecializedILi18ENS5_IJNS4_1CILi1EEESB_SB_EEENS1_35KernelTmaWarpSpecializedCooperativeEEENS5_IJNSA_ILi128EEENSA_ILi64EEENSA_ILi32EEEEEENS_6half_tENS5_IJlSB_lEEESJ_NS5_IJSB_llEEENS4_8TiledMMAINS4_8MMA_AtomIJNS4_4SM904GMMA25MMA_64x64x16_F32F16F16_SSILNSP_5MajorE0ELSR_1ELNSP_7ScaleInE1ELSS_1EEEEEENS4_6LayoutINS5_IJNSA_ILi2EEESB_SB_EEENS5_IJSB_NSA_ILi0EEESY_EEEEENS5_IJNS4_10UnderscoreES11_S11_EEEEENS4_13SM90_TMA_LOADENS4_14ComposedLayoutINS4_7SwizzleILi2ELi4ELi3EEENS4_18smem_ptr_flag_bitsILi16EEENSV_INS5_IJNSA_ILi8EEESH_EEENS5_IJSH_SB_EEEEEEEvNS4_8identityES14_NS15_INS16_ILi3ELi4ELi3EEES19_NSV_INS5_IJSG_S1A_EEENS5_IJSB_SG_EEEEEEEvS1F_EENS_8epilogue10collective6detail29Sm90TmaWarpSpecializedAdapterINS1N_15DefaultEpilogueISJ_SK_SK_NS1M_6thread17LinearCombinationISJ_Li1EffLNS1R_9ScaleType4KindE0ELNS_15FloatRoundStyleE2ESJ_EENS1_15EpilogueDefaultEEEEEvvEEEEvNT_6ParamsE,"a",@progbits
	.sectionflags	@""
	.align	4
.nv.constant0._ZN7cutlass13device_kernelINS_4gemm6kernel13GemmUniversalIN4cute5tupleIJiiiiEEENS1_10collective13CollectiveMmaINS1_34MainloopSm90TmaGmmaWarpSpecializedILi18ENS5_IJNS4_1CILi1EEESB_SB_EEENS1_35KernelTmaWarpSpecializedCooperativeEEENS5_IJNSA_ILi128EEENSA_ILi64EEENSA_ILi32EEEEEENS_6half_tENS5_IJlSB_lEEESJ_NS5_IJSB_llEEENS4_8TiledMMAINS4_8MMA_AtomIJNS4_4SM904GMMA25MMA_64x64x16_F32F16F16_SSILNSP_5MajorE0ELSR_1ELNSP_7ScaleInE1ELSS_1EEEEEENS4_6LayoutINS5_IJNSA_ILi2EEESB_SB_EEENS5_IJSB_NSA_ILi0EEESY_EEEEENS5_IJNS4_10UnderscoreES11_S11_EEEEENS4_13SM90_TMA_LOADENS4_14ComposedLayoutINS4_7SwizzleILi2ELi4ELi3EEENS4_18smem_ptr_flag_bitsILi16EEENSV_INS5_IJNSA_ILi8EEESH_EEENS5_IJSH_SB_EEEEEEEvNS4_8identityES14_NS15_INS16_ILi3ELi4ELi3EEES19_NSV_INS5_IJSG_S1A_EEENS5_IJSB_SG_EEEEEEEvS1F_EENS_8epilogue10collective6detail29Sm90TmaWarpSpecializedAdapterINS1N_15DefaultEpilogueISJ_SK_SK_NS1M_6thread17LinearCombinationISJ_Li1EffLNS1R_9ScaleType4KindE0ELNS_15FloatRoundStyleE2ESJ_EENS1_15EpilogueDefaultEEEEEvvEEEEvNT_6ParamsE:
	.zero		1664


//--------------------- SYMBOLS --------------------------

	.type		.nv.reservedSmem.offset0,@object
	.size		.nv.reservedSmem.offset0,0x4
	.type		__assertfail,@function
